//
// Generated by NVIDIA NVVM Compiler
//
// Compiler Build ID: CL-36424714
// Cuda compilation tools, release 13.0, V13.0.88
// Based on NVVM 20.0.0
//

.version 9.0
.target sm_100
.address_size 64

	// .globl	_Z11v4p_examplePiS_S_S_iii

.visible .entry _Z11v4p_examplePiS_S_S_iii(
	.param .u64 .ptr .align 1 _Z11v4p_examplePiS_S_S_iii_param_0,
	.param .u64 .ptr .align 1 _Z11v4p_examplePiS_S_S_iii_param_1,
	.param .u64 .ptr .align 1 _Z11v4p_examplePiS_S_S_iii_param_2,
	.param .u64 .ptr .align 1 _Z11v4p_examplePiS_S_S_iii_param_3,
	.param .u32 _Z11v4p_examplePiS_S_S_iii_param_4,
	.param .u32 _Z11v4p_examplePiS_S_S_iii_param_5,
	.param .u32 _Z11v4p_examplePiS_S_S_iii_param_6
)
{
	.reg .b32 	%r<46>;
	.reg .b64 	%rd<6>;

	ld.param.u64 	%rd1, [_Z11v4p_examplePiS_S_S_iii_param_0];
	ld.param.u64 	%rd2, [_Z11v4p_examplePiS_S_S_iii_param_1];
	ld.param.u64 	%rd3, [_Z11v4p_examplePiS_S_S_iii_param_2];
	ld.param.u64 	%rd4, [_Z11v4p_examplePiS_S_S_iii_param_3];
	ld.param.u32 	%r9, [_Z11v4p_examplePiS_S_S_iii_param_4];
	cvta.to.global.u64 	%rd5, %rd4;
	// begin inline asm
	/*
	// end inline asm
	// begin inline asm
	CPTX_BEGIN
	// end inline asm
	// begin inline asm
	vp.load.a.sync.row.m16n16k16.s32 {%r1,%r2,%r3,%r4,%r5,%r6,%r7,%r8},[%rd1],%r9;
	// end inline asm
	// begin inline asm
	CPTX_END
	// end inline asm
	// begin inline asm
	*/
	// end inline asm
	// begin inline asm
	/*
	// end inline asm
	// begin inline asm
	CPTX_BEGIN
	// end inline asm
	// begin inline asm
	vp.load.b4.sync.row.m16n16k16.s32 {%r10},[%rd2],%r9;
	// end inline asm
	// begin inline asm
	CPTX_END
	// end inline asm
	// begin inline asm
	*/
	// end inline asm
	// begin inline asm
	/*
	// end inline asm
	// begin inline asm
	CPTX_BEGIN
	// end inline asm
	// begin inline asm
	vp.load.c.sync.row.m16n16k16.s32 {%r12,%r13,%r14,%r15,%r16,%r17,%r18,%r19},[%rd3],%r9;
	// end inline asm
	// begin inline asm
	CPTX_END
	// end inline asm
	// begin inline asm
	*/
	// end inline asm
	// begin inline asm
	/*
	// end inline asm
	// begin inline asm
	CPTX_BEGIN
	// end inline asm
	// begin inline asm
	vp.mma.sync.row.row.m16n16k16.s32 {%r21, %r22, %r23, %r24, %r25, %r26, %r27, %r28}, {%r1, %r2, %r3, %r4, %r5, %r6, %r7, %r8}, {%r10}, {%r12, %r13, %r14, %r15, %r16, %r17, %r18, %r19};
	// end inline asm
	// begin inline asm
	CPTX_END
	// end inline asm
	// begin inline asm
	*/
	// end inline asm
	st.global.u32 	[%rd5], %r21;
	st.global.u32 	[%rd5+4], %r22;
	st.global.u32 	[%rd5+8], %r23;
	st.global.u32 	[%rd5+12], %r24;
	st.global.u32 	[%rd5+16], %r25;
	st.global.u32 	[%rd5+20], %r26;
	st.global.u32 	[%rd5+24], %r27;
	st.global.u32 	[%rd5+28], %r28;
	ret;

}
	// .globl	_Z17convertFp32ToFp16P6__halfPfi
.visible .entry _Z17convertFp32ToFp16P6__halfPfi(
	.param .u64 .ptr .align 1 _Z17convertFp32ToFp16P6__halfPfi_param_0,
	.param .u64 .ptr .align 1 _Z17convertFp32ToFp16P6__halfPfi_param_1,
	.param .u32 _Z17convertFp32ToFp16P6__halfPfi_param_2
)
{
	.reg .pred 	%p<2>;
	.reg .b16 	%rs<2>;
	.reg .b32 	%r<6>;
	.reg .b32 	%f<2>;
	.reg .b64 	%rd<9>;

	ld.param.u64 	%rd1, [_Z17convertFp32ToFp16P6__halfPfi_param_0];
	ld.param.u64 	%rd2, [_Z17convertFp32ToFp16P6__halfPfi_param_1];
	ld.param.u32 	%r2, [_Z17convertFp32ToFp16P6__halfPfi_param_2];
	mov.u32 	%r3, %ntid.x;
	mov.u32 	%r4, %ctaid.x;
	mov.u32 	%r5, %tid.x;
	mad.lo.s32 	%r1, %r3, %r4, %r5;
	setp.ge.s32 	%p1, %r1, %r2;
	@%p1 bra 	$L__BB1_2;
	cvta.to.global.u64 	%rd3, %rd2;
	cvta.to.global.u64 	%rd4, %rd1;
	mul.wide.s32 	%rd5, %r1, 2;
	add.s64 	%rd6, %rd4, %rd5;
	mul.wide.s32 	%rd7, %r1, 4;
	add.s64 	%rd8, %rd3, %rd7;
	ld.global.f32 	%f1, [%rd8];
	// begin inline asm
	{  cvt.rn.f16.f32 %rs1, %f1;}

	// end inline asm
	st.global.u16 	[%rd6], %rs1;
$L__BB1_2:
	ret;

}
	// .globl	_Z17convertFp16ToFp32PfP6__halfi
.visible .entry _Z17convertFp16ToFp32PfP6__halfi(
	.param .u64 .ptr .align 1 _Z17convertFp16ToFp32PfP6__halfi_param_0,
	.param .u64 .ptr .align 1 _Z17convertFp16ToFp32PfP6__halfi_param_1,
	.param .u32 _Z17convertFp16ToFp32PfP6__halfi_param_2
)
{
	.reg .pred 	%p<2>;
	.reg .b16 	%rs<2>;
	.reg .b32 	%r<6>;
	.reg .b32 	%f<2>;
	.reg .b64 	%rd<9>;

	ld.param.u64 	%rd1, [_Z17convertFp16ToFp32PfP6__halfi_param_0];
	ld.param.u64 	%rd2, [_Z17convertFp16ToFp32PfP6__halfi_param_1];
	ld.param.u32 	%r2, [_Z17convertFp16ToFp32PfP6__halfi_param_2];
	mov.u32 	%r3, %ntid.x;
	mov.u32 	%r4, %ctaid.x;
	mov.u32 	%r5, %tid.x;
	mad.lo.s32 	%r1, %r3, %r4, %r5;
	setp.ge.s32 	%p1, %r1, %r2;
	@%p1 bra 	$L__BB2_2;
	cvta.to.global.u64 	%rd3, %rd2;
	cvta.to.global.u64 	%rd4, %rd1;
	mul.wide.s32 	%rd5, %r1, 2;
	add.s64 	%rd6, %rd3, %rd5;
	ld.global.u16 	%rs1, [%rd6];
	// begin inline asm
	{  cvt.f32.f16 %f1, %rs1;}

	// end inline asm
	mul.wide.s32 	%rd7, %r1, 4;
	add.s64 	%rd8, %rd4, %rd7;
	st.global.f32 	[%rd8], %f1;
$L__BB2_2:
	ret;

}
	// .globl	_Z18convertInt32ToInt4PiS_i
.visible .entry _Z18convertInt32ToInt4PiS_i(
	.param .u64 .ptr .align 1 _Z18convertInt32ToInt4PiS_i_param_0,
	.param .u64 .ptr .align 1 _Z18convertInt32ToInt4PiS_i_param_1,
	.param .u32 _Z18convertInt32ToInt4PiS_i_param_2
)
{
	.reg .pred 	%p<2>;
	.reg .b32 	%r<40>;
	.reg .b64 	%rd<9>;

	ld.param.u64 	%rd1, [_Z18convertInt32ToInt4PiS_i_param_0];
	ld.param.u64 	%rd2, [_Z18convertInt32ToInt4PiS_i_param_1];
	ld.param.u32 	%r2, [_Z18convertInt32ToInt4PiS_i_param_2];
	mov.u32 	%r3, %ntid.x;
	mov.u32 	%r4, %ctaid.x;
	mov.u32 	%r5, %tid.x;
	mad.lo.s32 	%r1, %r3, %r4, %r5;
	shr.s32 	%r6, %r2, 31;
	shr.u32 	%r7, %r6, 29;
	add.s32 	%r8, %r2, %r7;
	shr.s32 	%r9, %r8, 3;
	setp.ge.s32 	%p1, %r1, %r9;
	@%p1 bra 	$L__BB3_2;
	cvta.to.global.u64 	%rd3, %rd2;
	cvta.to.global.u64 	%rd4, %rd1;
	shl.b32 	%r10, %r1, 3;
	mul.wide.s32 	%rd5, %r10, 4;
	add.s64 	%rd6, %rd3, %rd5;
	ld.global.u32 	%r11, [%rd6];
	and.b32  	%r12, %r11, 15;
	ld.global.u32 	%r13, [%rd6+4];
	shl.b32 	%r14, %r13, 4;
	and.b32  	%r15, %r14, 240;
	or.b32  	%r16, %r15, %r12;
	ld.global.u32 	%r17, [%rd6+8];
	shl.b32 	%r18, %r17, 8;
	and.b32  	%r19, %r18, 3840;
	or.b32  	%r20, %r16, %r19;
	ld.global.u32 	%r21, [%rd6+12];
	shl.b32 	%r22, %r21, 12;
	and.b32  	%r23, %r22, 61440;
	or.b32  	%r24, %r20, %r23;
	ld.global.u32 	%r25, [%rd6+16];
	shl.b32 	%r26, %r25, 16;
	and.b32  	%r27, %r26, 983040;
	or.b32  	%r28, %r24, %r27;
	ld.global.u32 	%r29, [%rd6+20];
	shl.b32 	%r30, %r29, 20;
	and.b32  	%r31, %r30, 15728640;
	or.b32  	%r32, %r28, %r31;
	ld.global.u32 	%r33, [%rd6+24];
	shl.b32 	%r34, %r33, 24;
	and.b32  	%r35, %r34, 251658240;
	or.b32  	%r36, %r32, %r35;
	ld.global.u32 	%r37, [%rd6+28];
	shl.b32 	%r38, %r37, 28;
	or.b32  	%r39, %r36, %r38;
	mul.wide.s32 	%rd7, %r1, 4;
	add.s64 	%rd8, %rd4, %rd7;
	st.global.u32 	[%rd8], %r39;
$L__BB3_2:
	ret;

}
	// .globl	_Z18convertInt32ToInt8PiS_i
.visible .entry _Z18convertInt32ToInt8PiS_i(
	.param .u64 .ptr .align 1 _Z18convertInt32ToInt8PiS_i_param_0,
	.param .u64 .ptr .align 1 _Z18convertInt32ToInt8PiS_i_param_1,
	.param .u32 _Z18convertInt32ToInt8PiS_i_param_2
)
{
	.reg .pred 	%p<2>;
	.reg .b32 	%r<23>;
	.reg .b64 	%rd<9>;

	ld.param.u64 	%rd1, [_Z18convertInt32ToInt8PiS_i_param_0];
	ld.param.u64 	%rd2, [_Z18convertInt32ToInt8PiS_i_param_1];
	ld.param.u32 	%r2, [_Z18convertInt32ToInt8PiS_i_param_2];
	mov.u32 	%r3, %ntid.x;
	mov.u32 	%r4, %ctaid.x;
	mov.u32 	%r5, %tid.x;
	mad.lo.s32 	%r1, %r3, %r4, %r5;
	shr.s32 	%r6, %r2, 31;
	shr.u32 	%r7, %r6, 30;
	add.s32 	%r8, %r2, %r7;
	shr.s32 	%r9, %r8, 2;
	setp.ge.s32 	%p1, %r1, %r9;
	@%p1 bra 	$L__BB4_2;
	cvta.to.global.u64 	%rd3, %rd2;
	cvta.to.global.u64 	%rd4, %rd1;
	shl.b32 	%r10, %r1, 2;
	mul.wide.s32 	%rd5, %r10, 4;
	add.s64 	%rd6, %rd3, %rd5;
	ld.global.u8 	%r11, [%rd6];
	ld.global.u32 	%r12, [%rd6+4];
	shl.b32 	%r13, %r12, 8;
	and.b32  	%r14, %r13, 65280;
	or.b32  	%r15, %r14, %r11;
	ld.global.u32 	%r16, [%rd6+8];
	shl.b32 	%r17, %r16, 16;
	and.b32  	%r18, %r17, 16711680;
	or.b32  	%r19, %r15, %r18;
	ld.global.u32 	%r20, [%rd6+12];
	shl.b32 	%r21, %r20, 24;
	or.b32  	%r22, %r19, %r21;
	mul.wide.s32 	%rd7, %r1, 4;
	add.s64 	%rd8, %rd4, %rd7;
	st.global.u32 	[%rd8], %r22;
$L__BB4_2:
	ret;

}
	// .globl	_Z19convertInt32ToInt16PiS_i
.visible .entry _Z19convertInt32ToInt16PiS_i(
	.param .u64 .ptr .align 1 _Z19convertInt32ToInt16PiS_i_param_0,
	.param .u64 .ptr .align 1 _Z19convertInt32ToInt16PiS_i_param_1,
	.param .u32 _Z19convertInt32ToInt16PiS_i_param_2
)
{
	.reg .pred 	%p<2>;
	.reg .b32 	%r<14>;
	.reg .b64 	%rd<9>;

	ld.param.u64 	%rd1, [_Z19convertInt32ToInt16PiS_i_param_0];
	ld.param.u64 	%rd2, [_Z19convertInt32ToInt16PiS_i_param_1];
	ld.param.u32 	%r2, [_Z19convertInt32ToInt16PiS_i_param_2];
	mov.u32 	%r3, %ntid.x;
	mov.u32 	%r4, %ctaid.x;
	mov.u32 	%r5, %tid.x;
	mad.lo.s32 	%r1, %r3, %r4, %r5;
	shr.u32 	%r6, %r2, 31;
	add.s32 	%r7, %r2, %r6;
	shr.s32 	%r8, %r7, 1;
	setp.ge.s32 	%p1, %r1, %r8;
	@%p1 bra 	$L__BB5_2;
	cvta.to.global.u64 	%rd3, %rd2;
	cvta.to.global.u64 	%rd4, %rd1;
	shl.b32 	%r9, %r1, 1;
	mul.wide.s32 	%rd5, %r9, 4;
	add.s64 	%rd6, %rd3, %rd5;
	ld.global.u16 	%r10, [%rd6];
	ld.global.u32 	%r11, [%rd6+4];
	shl.b32 	%r12, %r11, 16;
	or.b32  	%r13, %r12, %r10;
	mul.wide.s32 	%rd7, %r1, 4;
	add.s64 	%rd8, %rd4, %rd7;
	st.global.u32 	[%rd8], %r13;
$L__BB5_2:
	ret;

}
	// .globl	_Z18convertInt4ToInt32PiS_i
.visible .entry _Z18convertInt4ToInt32PiS_i(
	.param .u64 .ptr .align 1 _Z18convertInt4ToInt32PiS_i_param_0,
	.param .u64 .ptr .align 1 _Z18convertInt4ToInt32PiS_i_param_1,
	.param .u32 _Z18convertInt4ToInt32PiS_i_param_2
)
{
	.reg .pred 	%p<2>;
	.reg .b32 	%r<18>;
	.reg .b64 	%rd<9>;

	ld.param.u64 	%rd1, [_Z18convertInt4ToInt32PiS_i_param_0];
	ld.param.u64 	%rd2, [_Z18convertInt4ToInt32PiS_i_param_1];
	ld.param.u32 	%r2, [_Z18convertInt4ToInt32PiS_i_param_2];
	mov.u32 	%r3, %ntid.x;
	mov.u32 	%r4, %ctaid.x;
	mov.u32 	%r5, %tid.x;
	mad.lo.s32 	%r1, %r3, %r4, %r5;
	setp.ge.s32 	%p1, %r1, %r2;
	@%p1 bra 	$L__BB6_2;
	cvta.to.global.u64 	%rd3, %rd2;
	cvta.to.global.u64 	%rd4, %rd1;
	shr.s32 	%r6, %r1, 31;
	shr.u32 	%r7, %r6, 29;
	add.s32 	%r8, %r1, %r7;
	and.b32  	%r9, %r8, 1073741816;
	sub.s32 	%r10, %r1, %r9;
	shl.b32 	%r11, %r10, 2;
	mov.b32 	%r12, 15;
	shl.b32 	%r13, %r12, %r11;
	shr.s32 	%r14, %r8, 3;
	mul.wide.s32 	%rd5, %r14, 4;
	add.s64 	%rd6, %rd3, %rd5;
	ld.global.u32 	%r15, [%rd6];
	and.b32  	%r16, %r15, %r13;
	shr.s32 	%r17, %r16, %r11;
	mul.wide.s32 	%rd7, %r1, 4;
	add.s64 	%rd8, %rd4, %rd7;
	st.global.u32 	[%rd8], %r17;
$L__BB6_2:
	ret;

}
	// .globl	_Z18convertInt8ToInt32PiS_i
.visible .entry _Z18convertInt8ToInt32PiS_i(
	.param .u64 .ptr .align 1 _Z18convertInt8ToInt32PiS_i_param_0,
	.param .u64 .ptr .align 1 _Z18convertInt8ToInt32PiS_i_param_1,
	.param .u32 _Z18convertInt8ToInt32PiS_i_param_2
)
{
	.reg .pred 	%p<2>;
	.reg .b32 	%r<18>;
	.reg .b64 	%rd<9>;

	ld.param.u64 	%rd1, [_Z18convertInt8ToInt32PiS_i_param_0];
	ld.param.u64 	%rd2, [_Z18convertInt8ToInt32PiS_i_param_1];
	ld.param.u32 	%r2, [_Z18convertInt8ToInt32PiS_i_param_2];
	mov.u32 	%r3, %ntid.x;
	mov.u32 	%r4, %ctaid.x;
	mov.u32 	%r5, %tid.x;
	mad.lo.s32 	%r1, %r3, %r4, %r5;
	setp.ge.s32 	%p1, %r1, %r2;
	@%p1 bra 	$L__BB7_2;
	cvta.to.global.u64 	%rd3, %rd2;
	cvta.to.global.u64 	%rd4, %rd1;
	shr.s32 	%r6, %r1, 31;
	shr.u32 	%r7, %r6, 30;
	add.s32 	%r8, %r1, %r7;
	and.b32  	%r9, %r8, 536870908;
	sub.s32 	%r10, %r1, %r9;
	shl.b32 	%r11, %r10, 3;
	mov.b32 	%r12, 255;
	shl.b32 	%r13, %r12, %r11;
	shr.s32 	%r14, %r8, 2;
	mul.wide.s32 	%rd5, %r14, 4;
	add.s64 	%rd6, %rd3, %rd5;
	ld.global.u32 	%r15, [%rd6];
	and.b32  	%r16, %r15, %r13;
	shr.s32 	%r17, %r16, %r11;
	mul.wide.s32 	%rd7, %r1, 4;
	add.s64 	%rd8, %rd4, %rd7;
	st.global.u32 	[%rd8], %r17;
$L__BB7_2:
	ret;

}
	// .globl	_Z19convertInt16ToInt32PiS_i
.visible .entry _Z19convertInt16ToInt32PiS_i(
	.param .u64 .ptr .align 1 _Z19convertInt16ToInt32PiS_i_param_0,
	.param .u64 .ptr .align 1 _Z19convertInt16ToInt32PiS_i_param_1,
	.param .u32 _Z19convertInt16ToInt32PiS_i_param_2
)
{
	.reg .pred 	%p<2>;
	.reg .b32 	%r<17>;
	.reg .b64 	%rd<9>;

	ld.param.u64 	%rd1, [_Z19convertInt16ToInt32PiS_i_param_0];
	ld.param.u64 	%rd2, [_Z19convertInt16ToInt32PiS_i_param_1];
	ld.param.u32 	%r2, [_Z19convertInt16ToInt32PiS_i_param_2];
	mov.u32 	%r3, %ntid.x;
	mov.u32 	%r4, %ctaid.x;
	mov.u32 	%r5, %tid.x;
	mad.lo.s32 	%r1, %r3, %r4, %r5;
	setp.ge.s32 	%p1, %r1, %r2;
	@%p1 bra 	$L__BB8_2;
	cvta.to.global.u64 	%rd3, %rd2;
	cvta.to.global.u64 	%rd4, %rd1;
	shr.u32 	%r6, %r1, 31;
	add.s32 	%r7, %r1, %r6;
	and.b32  	%r8, %r7, 268435454;
	sub.s32 	%r9, %r1, %r8;
	shl.b32 	%r10, %r9, 4;
	mov.b32 	%r11, 65535;
	shl.b32 	%r12, %r11, %r10;
	shr.s32 	%r13, %r7, 1;
	mul.wide.s32 	%rd5, %r13, 4;
	add.s64 	%rd6, %rd3, %rd5;
	ld.global.u32 	%r14, [%rd6];
	and.b32  	%r15, %r14, %r12;
	shr.s32 	%r16, %r15, %r10;
	mul.wide.s32 	%rd7, %r1, 4;
	add.s64 	%rd8, %rd4, %rd7;
	st.global.u32 	[%rd8], %r16;
$L__BB8_2:
	ret;

}


// ===== COMPILED SASS (sm_100) =====

	.target	sm_100

	.elftype	@"ET_EXEC"


//--------------------- .note.nv.tkinfo           --------------------------
	.section	.note.nv.tkinfo,"",@"SHT_NOTE"
	.sectionflags	@"SHF_NOTE_NV_TKINFO"
	.tkinfo
        /*0018*/ 	.word	0x00000002
        /*0030*/ 	.string	""
        /*0030*/ 	.string	"ptxas"
        /*0030*/ 	.string	"Cuda compilation tools, release 13.0, V13.0.88"
        /*0030*/ 	.string	"Build cuda_13.0.r13.0/compiler.36424714_0"
        /*0030*/ 	.string	"-arch sm_100 -m 64 "



//--------------------- .note.nv.cuinfo           --------------------------
	.section	.note.nv.cuinfo,"",@"SHT_NOTE"
	.sectionflags	@"SHF_NOTE_NV_CUINFO"
        /*0018*/ 	.short	0x0002
        /*001a*/ 	.short	0x0064
        /*001c*/ 	.short	0x0082
	.zero		2


//--------------------- .nv.info                  --------------------------
	.section	.nv.info,"",@"SHT_CUDA_INFO"
	.align	4


	//----- nvinfo : EIATTR_REGCOUNT
	.align		4
        /*0000*/ 	.byte	0x04, 0x2f
        /*0002*/ 	.short	(.L_1 - .L_0)
	.align		4
.L_0:
        /*0004*/ 	.word	index@(_Z11v4p_examplePiS_S_S_iii)
        /*0008*/ 	.word	0x00000006


	//----- nvinfo : EIATTR_FRAME_SIZE
	.align		4
.L_1:
        /*000c*/ 	.byte	0x04, 0x11
        /*000e*/ 	.short	(.L_3 - .L_2)
	.align		4
.L_2:
        /*0010*/ 	.word	index@(_Z11v4p_examplePiS_S_S_iii)
        /*0014*/ 	.word	0x00000000


	//----- nvinfo : EIATTR_REGCOUNT
	.align		4
.L_3:
        /*0018*/ 	.byte	0x04, 0x2f
        /*001a*/ 	.short	(.L_5 - .L_4)
	.align		4
.L_4:
        /*001c*/ 	.word	index@(_Z17convertFp32ToFp16P6__halfPfi)
        /*0020*/ 	.word	0x0000000a


	//----- nvinfo : EIATTR_FRAME_SIZE
	.align		4
.L_5:
        /*0024*/ 	.byte	0x04, 0x11
        /*0026*/ 	.short	(.L_7 - .L_6)
	.align		4
.L_6:
        /*0028*/ 	.word	index@(_Z17convertFp32ToFp16P6__halfPfi)
        /*002c*/ 	.word	0x00000000


	//----- nvinfo : EIATTR_REGCOUNT
	.align		4
.L_7:
        /*0030*/ 	.byte	0x04, 0x2f
        /*0032*/ 	.short	(.L_9 - .L_8)
	.align		4
.L_8:
        /*0034*/ 	.word	index@(_Z17convertFp16ToFp32PfP6__halfi)
        /*0038*/ 	.word	0x0000000a


	//----- nvinfo : EIATTR_FRAME_SIZE
	.align		4
.L_9:
        /*003c*/ 	.byte	0x04, 0x11
        /*003e*/ 	.short	(.L_11 - .L_10)
	.align		4
.L_10:
        /*0040*/ 	.word	index@(_Z17convertFp16ToFp32PfP6__halfi)
        /*0044*/ 	.word	0x00000000


	//----- nvinfo : EIATTR_REGCOUNT
	.align		4
.L_11:
        /*0048*/ 	.byte	0x04, 0x2f
        /*004a*/ 	.short	(.L_13 - .L_12)
	.align		4
.L_12:
        /*004c*/ 	.word	index@(_Z18convertInt32ToInt4PiS_i)
        /*0050*/ 	.word	0x00000010


	//----- nvinfo : EIATTR_FRAME_SIZE
	.align		4
.L_13:
        /*0054*/ 	.byte	0x04, 0x11
        /*0056*/ 	.short	(.L_15 - .L_14)
	.align		4
.L_14:
        /*0058*/ 	.word	index@(_Z18convertInt32ToInt4PiS_i)
        /*005c*/ 	.word	0x00000000


	//----- nvinfo : EIATTR_REGCOUNT
	.align		4
.L_15:
        /*0060*/ 	.byte	0x04, 0x2f
        /*0062*/ 	.short	(.L_17 - .L_16)
	.align		4
.L_16:
        /*0064*/ 	.word	index@(_Z18convertInt32ToInt8PiS_i)
        /*0068*/ 	.word	0x0000000e


	//----- nvinfo : EIATTR_FRAME_SIZE
	.align		4
.L_17:
        /*006c*/ 	.byte	0x04, 0x11
        /*006e*/ 	.short	(.L_19 - .L_18)
	.align		4
.L_18:
        /*0070*/ 	.word	index@(_Z18convertInt32ToInt8PiS_i)
        /*0074*/ 	.word	0x00000000


	//----- nvinfo : EIATTR_REGCOUNT
	.align		4
.L_19:
        /*0078*/ 	.byte	0x04, 0x2f
        /*007a*/ 	.short	(.L_21 - .L_20)
	.align		4
.L_20:
        /*007c*/ 	.word	index@(_Z19convertInt32ToInt16PiS_i)
        /*0080*/ 	.word	0x0000000c


	//----- nvinfo : EIATTR_FRAME_SIZE
	.align		4
.L_21:
        /*0084*/ 	.byte	0x04, 0x11
        /*0086*/ 	.short	(.L_23 - .L_22)
	.align		4
.L_22:
        /*0088*/ 	.word	index@(_Z19convertInt32ToInt16PiS_i)
        /*008c*/ 	.word	0x00000000


	//----- nvinfo : EIATTR_REGCOUNT
	.align		4
.L_23:
        /*0090*/ 	.byte	0x04, 0x2f
        /*0092*/ 	.short	(.L_25 - .L_24)
	.align		4
.L_24:
        /*0094*/ 	.word	index@(_Z18convertInt4ToInt32PiS_i)
        /*0098*/ 	.word	0x0000000c


	//----- nvinfo : EIATTR_FRAME_SIZE
	.align		4
.L_25:
        /*009c*/ 	.byte	0x04, 0x11
        /*009e*/ 	.short	(.L_27 - .L_26)
	.align		4
.L_26:
        /*00a0*/ 	.word	index@(_Z18convertInt4ToInt32PiS_i)
        /*00a4*/ 	.word	0x00000000


	//----- nvinfo : EIATTR_REGCOUNT
	.align		4
.L_27:
        /*00a8*/ 	.byte	0x04, 0x2f
        /*00aa*/ 	.short	(.L_29 - .L_28)
	.align		4
.L_28:
        /*00ac*/ 	.word	index@(_Z18convertInt8ToInt32PiS_i)
        /*00b0*/ 	.word	0x0000000c


	//----- nvinfo : EIATTR_FRAME_SIZE
	.align		4
.L_29:
        /*00b4*/ 	.byte	0x04, 0x11
        /*00b6*/ 	.short	(.L_31 - .L_30)
	.align		4
.L_30:
        /*00b8*/ 	.word	index@(_Z18convertInt8ToInt32PiS_i)
        /*00bc*/ 	.word	0x00000000


	//----- nvinfo : EIATTR_REGCOUNT
	.align		4
.L_31:
        /*00c0*/ 	.byte	0x04, 0x2f
        /*00c2*/ 	.short	(.L_33 - .L_32)
	.align		4
.L_32:
        /*00c4*/ 	.word	index@(_Z19convertInt16ToInt32PiS_i)
        /*00c8*/ 	.word	0x0000000c


	//----- nvinfo : EIATTR_FRAME_SIZE
	.align		4
.L_33:
        /*00cc*/ 	.byte	0x04, 0x11
        /*00ce*/ 	.short	(.L_35 - .L_34)
	.align		4
.L_34:
        /*00d0*/ 	.word	index@(_Z19convertInt16ToInt32PiS_i)
        /*00d4*/ 	.word	0x00000000


	//----- nvinfo : EIATTR_MIN_STACK_SIZE
	.align		4
.L_35:
        /*00d8*/ 	.byte	0x04, 0x12
        /*00da*/ 	.short	(.L_37 - .L_36)
	.align		4
.L_36:
        /*00dc*/ 	.word	index@(_Z19convertInt16ToInt32PiS_i)
        /*00e0*/ 	.word	0x00000000


	//----- nvinfo : EIATTR_MIN_STACK_SIZE
	.align		4
.L_37:
        /*00e4*/ 	.byte	0x04, 0x12
        /*00e6*/ 	.short	(.L_39 - .L_38)
	.align		4
.L_38:
        /*00e8*/ 	.word	index@(_Z18convertInt8ToInt32PiS_i)
        /*00ec*/ 	.word	0x00000000


	//----- nvinfo : EIATTR_MIN_STACK_SIZE
	.align		4
.L_39:
        /*00f0*/ 	.byte	0x04, 0x12
        /*00f2*/ 	.short	(.L_41 - .L_40)
	.align		4
.L_40:
        /*00f4*/ 	.word	index@(_Z18convertInt4ToInt32PiS_i)
        /*00f8*/ 	.word	0x00000000


	//----- nvinfo : EIATTR_MIN_STACK_SIZE
	.align		4
.L_41:
        /*00fc*/ 	.byte	0x04, 0x12
        /*00fe*/ 	.short	(.L_43 - .L_42)
	.align		4
.L_42:
        /*0100*/ 	.word	index@(_Z19convertInt32ToInt16PiS_i)
        /*0104*/ 	.word	0x00000000


	//----- nvinfo : EIATTR_MIN_STACK_SIZE
	.align		4
.L_43:
        /*0108*/ 	.byte	0x04, 0x12
        /*010a*/ 	.short	(.L_45 - .L_44)
	.align		4
.L_44:
        /*010c*/ 	.word	index@(_Z18convertInt32ToInt8PiS_i)
        /*0110*/ 	.word	0x00000000


	//----- nvinfo : EIATTR_MIN_STACK_SIZE
	.align		4
.L_45:
        /*0114*/ 	.byte	0x04, 0x12
        /*0116*/ 	.short	(.L_47 - .L_46)
	.align		4
.L_46:
        /*0118*/ 	.word	index@(_Z18convertInt32ToInt4PiS_i)
        /*011c*/ 	.word	0x00000000


	//----- nvinfo : EIATTR_MIN_STACK_SIZE
	.align		4
.L_47:
        /*0120*/ 	.byte	0x04, 0x12
        /*0122*/ 	.short	(.L_49 - .L_48)
	.align		4
.L_48:
        /*0124*/ 	.word	index@(_Z17convertFp16ToFp32PfP6__halfi)
        /*0128*/ 	.word	0x00000000


	//----- nvinfo : EIATTR_MIN_STACK_SIZE
	.align		4
.L_49:
        /*012c*/ 	.byte	0x04, 0x12
        /*012e*/ 	.short	(.L_51 - .L_50)
	.align		4
.L_50:
        /*0130*/ 	.word	index@(_Z17convertFp32ToFp16P6__halfPfi)
        /*0134*/ 	.word	0x00000000


	//----- nvinfo : EIATTR_MIN_STACK_SIZE
	.align		4
.L_51:
        /*0138*/ 	.byte	0x04, 0x12
        /*013a*/ 	.short	(.L_53 - .L_52)
	.align		4
.L_52:
        /*013c*/ 	.word	index@(_Z11v4p_examplePiS_S_S_iii)
        /*0140*/ 	.word	0x00000000
.L_53:


//--------------------- .nv.compat                --------------------------
	.section	.nv.compat,"",@"SHT_CUDA_COMPAT_INFO"
	.align	4
        /*0000*/ 	.byte	0x02, 0x09, 0x00, 0x00, 0x02, 0x02, 0x01, 0x00, 0x02, 0x05, 0x05, 0x00, 0x03, 0x07, 0x01, 0x01
        /*0010*/ 	.byte	0x02, 0x03, 0x00, 0x00, 0x02, 0x06, 0x01, 0x00, 0x04, 0x0b, 0x08, 0x00, 0x09, 0x00, 0x00, 0x00
        /*0020*/ 	.byte	0x00, 0x00, 0x00, 0x00


//--------------------- .nv.info._Z19convertInt16ToInt32PiS_i --------------------------
	.section	.nv.info._Z19convertInt16ToInt32PiS_i,"",@"SHT_CUDA_INFO"
	.sectionflags	@""
	.align	4


	//----- nvinfo : EIATTR_CUDA_API_VERSION
	.align		4
        /*0000*/ 	.byte	0x04, 0x37
        /*0002*/ 	.short	(.L_55 - .L_54)
.L_54:
        /*0004*/ 	.word	0x00000082


	//----- nvinfo : EIATTR_KPARAM_INFO
	.align		4
.L_55:
        /*0008*/ 	.byte	0x04, 0x17
        /*000a*/ 	.short	(.L_57 - .L_56)
.L_56:
        /*000c*/ 	.word	0x00000000
        /*0010*/ 	.short	0x0002
        /*0012*/ 	.short	0x0010
        /*0014*/ 	.byte	0x00, 0xf0, 0x11, 0x00


	//----- nvinfo : EIATTR_KPARAM_INFO
	.align		4
.L_57:
        /*0018*/ 	.byte	0x04, 0x17
        /*001a*/ 	.short	(.L_59 - .L_58)
.L_58:
        /*001c*/ 	.word	0x00000000
        /*0020*/ 	.short	0x0001
        /*0022*/ 	.short	0x0008
        /*0024*/ 	.byte	0x00, 0xf5, 0x21, 0x00


	//----- nvinfo : EIATTR_KPARAM_INFO
	.align		4
.L_59:
        /*0028*/ 	.byte	0x04, 0x17
        /*002a*/ 	.short	(.L_61 - .L_60)
.L_60:
        /*002c*/ 	.word	0x00000000
        /*0030*/ 	.short	0x0000
        /*0032*/ 	.short	0x0000
        /*0034*/ 	.byte	0x00, 0xf5, 0x21, 0x00


	//----- nvinfo : EIATTR_SPARSE_MMA_MASK
	.align		4
.L_61:
        /*0038*/ 	.byte	0x03, 0x50
        /*003a*/ 	.short	0x0000


	//----- nvinfo : EIATTR_MAXREG_COUNT
	.align		4
        /*003c*/ 	.byte	0x03, 0x1b
        /*003e*/ 	.short	0x00ff


	//----- nvinfo : EIATTR_MERCURY_ISA_VERSION
	.align		4
        /*0040*/ 	.byte	0x03, 0x5f
        /*0042*/ 	.short	0x0101


	//----- nvinfo : EIATTR_VRC_CTA_INIT_COUNT
	.align		4
        /*0044*/ 	.byte	0x02, 0x4a
	.zero		1
	.zero		1


	//----- nvinfo : EIATTR_EXIT_INSTR_OFFSETS
	.align		4
        /*0048*/ 	.byte	0x04, 0x1c
        /*004a*/ 	.short	(.L_63 - .L_62)


	//   ....[0]....
.L_62:
        /*004c*/ 	.word	0x00000070


	//   ....[1]....
        /*0050*/ 	.word	0x00000180


	//----- nvinfo : EIATTR_CBANK_PARAM_SIZE
	.align		4
.L_63:
        /*0054*/ 	.byte	0x03, 0x19
        /*0056*/ 	.short	0x0014


	//----- nvinfo : EIATTR_PARAM_CBANK
	.align		4
        /*0058*/ 	.byte	0x04, 0x0a
        /*005a*/ 	.short	(.L_65 - .L_64)
	.align		4
.L_64:
        /*005c*/ 	.word	index@(.nv.constant0._Z19convertInt16ToInt32PiS_i)
        /*0060*/ 	.short	0x0380
        /*0062*/ 	.short	0x0014


	//----- nvinfo : EIATTR_SW_WAR
	.align		4
.L_65:
        /*0064*/ 	.byte	0x04, 0x36
        /*0066*/ 	.short	(.L_67 - .L_66)
.L_66:
        /*0068*/ 	.word	0x00000008
.L_67:


//--------------------- .nv.info._Z18convertInt8ToInt32PiS_i --------------------------
	.section	.nv.info._Z18convertInt8ToInt32PiS_i,"",@"SHT_CUDA_INFO"
	.sectionflags	@""
	.align	4


	//----- nvinfo : EIATTR_CUDA_API_VERSION
	.align		4
        /*0000*/ 	.byte	0x04, 0x37
        /*0002*/ 	.short	(.L_69 - .L_68)
.L_68:
        /*0004*/ 	.word	0x00000082


	//----- nvinfo : EIATTR_KPARAM_INFO
	.align		4
.L_69:
        /*0008*/ 	.byte	0x04, 0x17
        /*000a*/ 	.short	(.L_71 - .L_70)
.L_70:
        /*000c*/ 	.word	0x00000000
        /*0010*/ 	.short	0x0002
        /*0012*/ 	.short	0x0010
        /*0014*/ 	.byte	0x00, 0xf0, 0x11, 0x00


	//----- nvinfo : EIATTR_KPARAM_INFO
	.align		4
.L_71:
        /*0018*/ 	.byte	0x04, 0x17
        /*001a*/ 	.short	(.L_73 - .L_72)
.L_72:
        /*001c*/ 	.word	0x00000000
        /*0020*/ 	.short	0x0001
        /*0022*/ 	.short	0x0008
        /*0024*/ 	.byte	0x00, 0xf5, 0x21, 0x00


	//----- nvinfo : EIATTR_KPARAM_INFO
	.align		4
.L_73:
        /*0028*/ 	.byte	0x04, 0x17
        /*002a*/ 	.short	(.L_75 - .L_74)
.L_74:
        /*002c*/ 	.word	0x00000000
        /*0030*/ 	.short	0x0000
        /*0032*/ 	.short	0x0000
        /*0034*/ 	.byte	0x00, 0xf5, 0x21, 0x00


	//----- nvinfo : EIATTR_SPARSE_MMA_MASK
	.align		4
.L_75:
        /*0038*/ 	.byte	0x03, 0x50
        /*003a*/ 	.short	0x0000


	//----- nvinfo : EIATTR_MAXREG_COUNT
	.align		4
        /*003c*/ 	.byte	0x03, 0x1b
        /*003e*/ 	.short	0x00ff


	//----- nvinfo : EIATTR_MERCURY_ISA_VERSION
	.align		4
        /*0040*/ 	.byte	0x03, 0x5f
        /*0042*/ 	.short	0x0101


	//----- nvinfo : EIATTR_VRC_CTA_INIT_COUNT
	.align		4
        /*0044*/ 	.byte	0x02, 0x4a
	.zero		1
	.zero		1


	//----- nvinfo : EIATTR_EXIT_INSTR_OFFSETS
	.align		4
        /*0048*/ 	.byte	0x04, 0x1c
        /*004a*/ 	.short	(.L_77 - .L_76)


	//   ....[0]....
.L_76:
        /*004c*/ 	.word	0x00000070


	//   ....[1]....
        /*0050*/ 	.word	0x00000190


	//----- nvinfo : EIATTR_CBANK_PARAM_SIZE
	.align		4
.L_77:
        /*0054*/ 	.byte	0x03, 0x19
        /*0056*/ 	.short	0x0014


	//----- nvinfo : EIATTR_PARAM_CBANK
	.align		4
        /*0058*/ 	.byte	0x04, 0x0a
        /*005a*/ 	.short	(.L_79 - .L_78)
	.align		4
.L_78:
        /*005c*/ 	.word	index@(.nv.constant0._Z18convertInt8ToInt32PiS_i)
        /*0060*/ 	.short	0x0380
        /*0062*/ 	.short	0x0014


	//----- nvinfo : EIATTR_SW_WAR
	.align		4
.L_79:
        /*0064*/ 	.byte	0x04, 0x36
        /*0066*/ 	.short	(.L_81 - .L_80)
.L_80:
        /*0068*/ 	.word	0x00000008
.L_81:


//--------------------- .nv.info._Z18convertInt4ToInt32PiS_i --------------------------
	.section	.nv.info._Z18convertInt4ToInt32PiS_i,"",@"SHT_CUDA_INFO"
	.sectionflags	@""
	.align	4


	//----- nvinfo : EIATTR_CUDA_API_VERSION
	.align		4
        /*0000*/ 	.byte	0x04, 0x37
        /*0002*/ 	.short	(.L_83 - .L_82)
.L_82:
        /*0004*/ 	.word	0x00000082


	//----- nvinfo : EIATTR_KPARAM_INFO
	.align		4
.L_83:
        /*0008*/ 	.byte	0x04, 0x17
        /*000a*/ 	.short	(.L_85 - .L_84)
.L_84:
        /*000c*/ 	.word	0x00000000
        /*0010*/ 	.short	0x0002
        /*0012*/ 	.short	0x0010
        /*0014*/ 	.byte	0x00, 0xf0, 0x11, 0x00


	//----- nvinfo : EIATTR_KPARAM_INFO
	.align		4
.L_85:
        /*0018*/ 	.byte	0x04, 0x17
        /*001a*/ 	.short	(.L_87 - .L_86)
.L_86:
        /*001c*/ 	.word	0x00000000
        /*0020*/ 	.short	0x0001
        /*0022*/ 	.short	0x0008
        /*0024*/ 	.byte	0x00, 0xf5, 0x21, 0x00


	//----- nvinfo : EIATTR_KPARAM_INFO
	.align		4
.L_87:
        /*0028*/ 	.byte	0x04, 0x17
        /*002a*/ 	.short	(.L_89 - .L_88)
.L_88:
        /*002c*/ 	.word	0x00000000
        /*0030*/ 	.short	0x0000
        /*0032*/ 	.short	0x0000
        /*0034*/ 	.byte	0x00, 0xf5, 0x21, 0x00


	//----- nvinfo : EIATTR_SPARSE_MMA_MASK
	.align		4
.L_89:
        /*0038*/ 	.byte	0x03, 0x50
        /*003a*/ 	.short	0x0000


	//----- nvinfo : EIATTR_MAXREG_COUNT
	.align		4
        /*003c*/ 	.byte	0x03, 0x1b
        /*003e*/ 	.short	0x00ff


	//----- nvinfo : EIATTR_MERCURY_ISA_VERSION
	.align		4
        /*0040*/ 	.byte	0x03, 0x5f
        /*0042*/ 	.short	0x0101


	//----- nvinfo : EIATTR_VRC_CTA_INIT_COUNT
	.align		4
        /*0044*/ 	.byte	0x02, 0x4a
	.zero		1
	.zero		1


	//----- nvinfo : EIATTR_EXIT_INSTR_OFFSETS
	.align		4
        /*0048*/ 	.byte	0x04, 0x1c
        /*004a*/ 	.short	(.L_91 - .L_90)


	//   ....[0]....
.L_90:
        /*004c*/ 	.word	0x00000070


	//   ....[1]....
        /*0050*/ 	.word	0x00000190


	//----- nvinfo : EIATTR_CBANK_PARAM_SIZE
	.align		4
.L_91:
        /*0054*/ 	.byte	0x03, 0x19
        /*0056*/ 	.short	0x0014


	//----- nvinfo : EIATTR_PARAM_CBANK
	.align		4
        /*0058*/ 	.byte	0x04, 0x0a
        /*005a*/ 	.short	(.L_93 - .L_92)
	.align		4
.L_92:
        /*005c*/ 	.word	index@(.nv.constant0._Z18convertInt4ToInt32PiS_i)
        /*0060*/ 	.short	0x0380
        /*0062*/ 	.short	0x0014


	//----- nvinfo : EIATTR_SW_WAR
	.align		4
.L_93:
        /*0064*/ 	.byte	0x04, 0x36
        /*0066*/ 	.short	(.L_95 - .L_94)
.L_94:
        /*0068*/ 	.word	0x00000008
.L_95:


//--------------------- .nv.info._Z19convertInt32ToInt16PiS_i --------------------------
	.section	.nv.info._Z19convertInt32ToInt16PiS_i,"",@"SHT_CUDA_INFO"
	.sectionflags	@""
	.align	4


	//----- nvinfo : EIATTR_CUDA_API_VERSION
	.align		4
        /*0000*/ 	.byte	0x04, 0x37
        /*0002*/ 	.short	(.L_97 - .L_96)
.L_96:
        /*0004*/ 	.word	0x00000082


	//----- nvinfo : EIATTR_KPARAM_INFO
	.align		4
.L_97:
        /*0008*/ 	.byte	0x04, 0x17
        /*000a*/ 	.short	(.L_99 - .L_98)
.L_98:
        /*000c*/ 	.word	0x00000000
        /*0010*/ 	.short	0x0002
        /*0012*/ 	.short	0x0010
        /*0014*/ 	.byte	0x00, 0xf0, 0x11, 0x00


	//----- nvinfo : EIATTR_KPARAM_INFO
	.align		4
.L_99:
        /*0018*/ 	.byte	0x04, 0x17
        /*001a*/ 	.short	(.L_101 - .L_100)
.L_100:
        /*001c*/ 	.word	0x00000000
        /*0020*/ 	.short	0x0001
        /*0022*/ 	.short	0x0008
        /*0024*/ 	.byte	0x00, 0xf5, 0x21, 0x00


	//----- nvinfo : EIATTR_KPARAM_INFO
	.align		4
.L_101:
        /*0028*/ 	.byte	0x04, 0x17
        /*002a*/ 	.short	(.L_103 - .L_102)
.L_102:
        /*002c*/ 	.word	0x00000000
        /*0030*/ 	.short	0x0000
        /*0032*/ 	.short	0x0000
        /*0034*/ 	.byte	0x00, 0xf5, 0x21, 0x00


	//----- nvinfo : EIATTR_SPARSE_MMA_MASK
	.align		4
.L_103:
        /*0038*/ 	.byte	0x03, 0x50
        /*003a*/ 	.short	0x0000


	//----- nvinfo : EIATTR_MAXREG_COUNT
	.align		4
        /*003c*/ 	.byte	0x03, 0x1b
        /*003e*/ 	.short	0x00ff


	//----- nvinfo : EIATTR_MERCURY_ISA_VERSION
	.align		4
        /*0040*/ 	.byte	0x03, 0x5f
        /*0042*/ 	.short	0x0101


	//----- nvinfo : EIATTR_VRC_CTA_INIT_COUNT
	.align		4
        /*0044*/ 	.byte	0x02, 0x4a
	.zero		1
	.zero		1


	//----- nvinfo : EIATTR_EXIT_INSTR_OFFSETS
	.align		4
        /*0048*/ 	.byte	0x04, 0x1c
        /*004a*/ 	.short	(.L_105 - .L_104)


	//   ....[0]....
.L_104:
        /*004c*/ 	.word	0x00000090


	//   ....[1]....
        /*0050*/ 	.word	0x00000140


	//----- nvinfo : EIATTR_CBANK_PARAM_SIZE
	.align		4
.L_105:
        /*0054*/ 	.byte	0x03, 0x19
        /*0056*/ 	.short	0x0014


	//----- nvinfo : EIATTR_PARAM_CBANK
	.align		4
        /*0058*/ 	.byte	0x04, 0x0a
        /*005a*/ 	.short	(.L_107 - .L_106)
	.align		4
.L_106:
        /*005c*/ 	.word	index@(.nv.constant0._Z19convertInt32ToInt16PiS_i)
        /*0060*/ 	.short	0x0380
        /*0062*/ 	.short	0x0014


	//----- nvinfo : EIATTR_SW_WAR
	.align		4
.L_107:
        /*0064*/ 	.byte	0x04, 0x36
        /*0066*/ 	.short	(.L_109 - .L_108)
.L_108:
        /*0068*/ 	.word	0x00000008
.L_109:


//--------------------- .nv.info._Z18convertInt32ToInt8PiS_i --------------------------
	.section	.nv.info._Z18convertInt32ToInt8PiS_i,"",@"SHT_CUDA_INFO"
	.sectionflags	@""
	.align	4


	//----- nvinfo : EIATTR_CUDA_API_VERSION
	.align		4
        /*0000*/ 	.byte	0x04, 0x37
        /*0002*/ 	.short	(.L_111 - .L_110)
.L_110:
        /*0004*/ 	.word	0x00000082


	//----- nvinfo : EIATTR_KPARAM_INFO
	.align		4
.L_111:
        /*0008*/ 	.byte	0x04, 0x17
        /*000a*/ 	.short	(.L_113 - .L_112)
.L_112:
        /*000c*/ 	.word	0x00000000
        /*0010*/ 	.short	0x0002
        /*0012*/ 	.short	0x0010
        /*0014*/ 	.byte	0x00, 0xf0, 0x11, 0x00


	//----- nvinfo : EIATTR_KPARAM_INFO
	.align		4
.L_113:
        /*0018*/ 	.byte	0x04, 0x17
        /*001a*/ 	.short	(.L_115 - .L_114)
.L_114:
        /*001c*/ 	.word	0x00000000
        /*0020*/ 	.short	0x0001
        /*0022*/ 	.short	0x0008
        /*0024*/ 	.byte	0x00, 0xf5, 0x21, 0x00


	//----- nvinfo : EIATTR_KPARAM_INFO
	.align		4
.L_115:
        /*0028*/ 	.byte	0x04, 0x17
        /*002a*/ 	.short	(.L_117 - .L_116)
.L_116:
        /*002c*/ 	.word	0x00000000
        /*0030*/ 	.short	0x0000
        /*0032*/ 	.short	0x0000
        /*0034*/ 	.byte	0x00, 0xf5, 0x21, 0x00


	//----- nvinfo : EIATTR_SPARSE_MMA_MASK
	.align		4
.L_117:
        /*0038*/ 	.byte	0x03, 0x50
        /*003a*/ 	.short	0x0000


	//----- nvinfo : EIATTR_MAXREG_COUNT
	.align		4
        /*003c*/ 	.byte	0x03, 0x1b
        /*003e*/ 	.short	0x00ff


	//----- nvinfo : EIATTR_MERCURY_ISA_VERSION
	.align		4
        /*0040*/ 	.byte	0x03, 0x5f
        /*0042*/ 	.short	0x0101


	//----- nvinfo : EIATTR_VRC_CTA_INIT_COUNT
	.align		4
        /*0044*/ 	.byte	0x02, 0x4a
	.zero		1
	.zero		1


	//----- nvinfo : EIATTR_EXIT_INSTR_OFFSETS
	.align		4
        /*0048*/ 	.byte	0x04, 0x1c
        /*004a*/ 	.short	(.L_119 - .L_118)


	//   ....[0]....
.L_118:
        /*004c*/ 	.word	0x000000a0


	//   ....[1]....
        /*0050*/ 	.word	0x000001b0


	//----- nvinfo : EIATTR_CBANK_PARAM_SIZE
	.align		4
.L_119:
        /*0054*/ 	.byte	0x03, 0x19
        /*0056*/ 	.short	0x0014


	//----- nvinfo : EIATTR_PARAM_CBANK
	.align		4
        /*0058*/ 	.byte	0x04, 0x0a
        /*005a*/ 	.short	(.L_121 - .L_120)
	.align		4
.L_120:
        /*005c*/ 	.word	index@(.nv.constant0._Z18convertInt32ToInt8PiS_i)
        /*0060*/ 	.short	0x0380
        /*0062*/ 	.short	0x0014


	//----- nvinfo : EIATTR_SW_WAR
	.align		4
.L_121:
        /*0064*/ 	.byte	0x04, 0x36
        /*0066*/ 	.short	(.L_123 - .L_122)
.L_122:
        /*0068*/ 	.word	0x00000008
.L_123:


//--------------------- .nv.info._Z18convertInt32ToInt4PiS_i --------------------------
	.section	.nv.info._Z18convertInt32ToInt4PiS_i,"",@"SHT_CUDA_INFO"
	.sectionflags	@""
	.align	4


	//----- nvinfo : EIATTR_CUDA_API_VERSION
	.align		4
        /*0000*/ 	.byte	0x04, 0x37
        /*0002*/ 	.short	(.L_125 - .L_124)
.L_124:
        /*0004*/ 	.word	0x00000082


	//----- nvinfo : EIATTR_KPARAM_INFO
	.align		4
.L_125:
        /*0008*/ 	.byte	0x04, 0x17
        /*000a*/ 	.short	(.L_127 - .L_126)
.L_126:
        /*000c*/ 	.word	0x00000000
        /*0010*/ 	.short	0x0002
        /*0012*/ 	.short	0x0010
        /*0014*/ 	.byte	0x00, 0xf0, 0x11, 0x00


	//----- nvinfo : EIATTR_KPARAM_INFO
	.align		4
.L_127:
        /*0018*/ 	.byte	0x04, 0x17
        /*001a*/ 	.short	(.L_129 - .L_128)
.L_128:
        /*001c*/ 	.word	0x00000000
        /*0020*/ 	.short	0x0001
        /*0022*/ 	.short	0x0008
        /*0024*/ 	.byte	0x00, 0xf5, 0x21, 0x00


	//----- nvinfo : EIATTR_KPARAM_INFO
	.align		4
.L_129:
        /*0028*/ 	.byte	0x04, 0x17
        /*002a*/ 	.short	(.L_131 - .L_130)
.L_130:
        /*002c*/ 	.word	0x00000000
        /*0030*/ 	.short	0x0000
        /*0032*/ 	.short	0x0000
        /*0034*/ 	.byte	0x00, 0xf5, 0x21, 0x00


	//----- nvinfo : EIATTR_SPARSE_MMA_MASK
	.align		4
.L_131:
        /*0038*/ 	.byte	0x03, 0x50
        /*003a*/ 	.short	0x0000


	//----- nvinfo : EIATTR_MAXREG_COUNT
	.align		4
        /*003c*/ 	.byte	0x03, 0x1b
        /*003e*/ 	.short	0x00ff


	//----- nvinfo : EIATTR_MERCURY_ISA_VERSION
	.align		4
        /*0040*/ 	.byte	0x03, 0x5f
        /*0042*/ 	.short	0x0101


	//----- nvinfo : EIATTR_VRC_CTA_INIT_COUNT
	.align		4
        /*0044*/ 	.byte	0x02, 0x4a
	.zero		1
	.zero		1


	//----- nvinfo : EIATTR_EXIT_INSTR_OFFSETS
	.align		4
        /*0048*/ 	.byte	0x04, 0x1c
        /*004a*/ 	.short	(.L_133 - .L_132)


	//   ....[0]....
.L_132:
        /*004c*/ 	.word	0x000000a0


	//   ....[1]....
        /*0050*/ 	.word	0x00000280


	//----- nvinfo : EIATTR_CBANK_PARAM_SIZE
	.align		4
.L_133:
        /*0054*/ 	.byte	0x03, 0x19
        /*0056*/ 	.short	0x0014


	//----- nvinfo : EIATTR_PARAM_CBANK
	.align		4
        /*0058*/ 	.byte	0x04, 0x0a
        /*005a*/ 	.short	(.L_135 - .L_134)
	.align		4
.L_134:
        /*005c*/ 	.word	index@(.nv.constant0._Z18convertInt32ToInt4PiS_i)
        /*0060*/ 	.short	0x0380
        /*0062*/ 	.short	0x0014


	//----- nvinfo : EIATTR_SW_WAR
	.align		4
.L_135:
        /*0064*/ 	.byte	0x04, 0x36
        /*0066*/ 	.short	(.L_137 - .L_136)
.L_136:
        /*0068*/ 	.word	0x00000008
.L_137:


//--------------------- .nv.info._Z17convertFp16ToFp32PfP6__halfi --------------------------
	.section	.nv.info._Z17convertFp16ToFp32PfP6__halfi,"",@"SHT_CUDA_INFO"
	.sectionflags	@""
	.align	4


	//----- nvinfo : EIATTR_CUDA_API_VERSION
	.align		4
        /*0000*/ 	.byte	0x04, 0x37
        /*0002*/ 	.short	(.L_139 - .L_138)
.L_138:
        /*0004*/ 	.word	0x00000082


	//----- nvinfo : EIATTR_KPARAM_INFO
	.align		4
.L_139:
        /*0008*/ 	.byte	0x04, 0x17
        /*000a*/ 	.short	(.L_141 - .L_140)
.L_140:
        /*000c*/ 	.word	0x00000000
        /*0010*/ 	.short	0x0002
        /*0012*/ 	.short	0x0010
        /*0014*/ 	.byte	0x00, 0xf0, 0x11, 0x00


	//----- nvinfo : EIATTR_KPARAM_INFO
	.align		4
.L_141:
        /*0018*/ 	.byte	0x04, 0x17
        /*001a*/ 	.short	(.L_143 - .L_142)
.L_142:
        /*001c*/ 	.word	0x00000000
        /*0020*/ 	.short	0x0001
        /*0022*/ 	.short	0x0008
        /*0024*/ 	.byte	0x00, 0xf5, 0x21, 0x00


	//----- nvinfo : EIATTR_KPARAM_INFO
	.align		4
.L_143:
        /*0028*/ 	.byte	0x04, 0x17
        /*002a*/ 	.short	(.L_145 - .L_144)
.L_144:
        /*002c*/ 	.word	0x00000000
        /*0030*/ 	.short	0x0000
        /*0032*/ 	.short	0x0000
        /*0034*/ 	.byte	0x00, 0xf5, 0x21, 0x00


	//----- nvinfo : EIATTR_SPARSE_MMA_MASK
	.align		4
.L_145:
        /*0038*/ 	.byte	0x03, 0x50
        /*003a*/ 	.short	0x0000


	//----- nvinfo : EIATTR_MAXREG_COUNT
	.align		4
        /*003c*/ 	.byte	0x03, 0x1b
        /*003e*/ 	.short	0x00ff


	//----- nvinfo : EIATTR_MERCURY_ISA_VERSION
	.align		4
        /*0040*/ 	.byte	0x03, 0x5f
        /*0042*/ 	.short	0x0101


	//----- nvinfo : EIATTR_VRC_CTA_INIT_COUNT
	.align		4
        /*0044*/ 	.byte	0x02, 0x4a
	.zero		1
	.zero		1


	//----- nvinfo : EIATTR_EXIT_INSTR_OFFSETS
	.align		4
        /*0048*/ 	.byte	0x04, 0x1c
        /*004a*/ 	.short	(.L_147 - .L_146)


	//   ....[0]....
.L_146:
        /*004c*/ 	.word	0x00000070


	//   ....[1]....
        /*0050*/ 	.word	0x00000100


	//----- nvinfo : EIATTR_CBANK_PARAM_SIZE
	.align		4
.L_147:
        /*0054*/ 	.byte	0x03, 0x19
        /*0056*/ 	.short	0x0014


	//----- nvinfo : EIATTR_PARAM_CBANK
	.align		4
        /*0058*/ 	.byte	0x04, 0x0a
        /*005a*/ 	.short	(.L_149 - .L_148)
	.align		4
.L_148:
        /*005c*/ 	.word	index@(.nv.constant0._Z17convertFp16ToFp32PfP6__halfi)
        /*0060*/ 	.short	0x0380
        /*0062*/ 	.short	0x0014


	//----- nvinfo : EIATTR_SW_WAR
	.align		4
.L_149:
        /*0064*/ 	.byte	0x04, 0x36
        /*0066*/ 	.short	(.L_151 - .L_150)
.L_150:
        /*0068*/ 	.word	0x00000008
.L_151:


//--------------------- .nv.info._Z17convertFp32ToFp16P6__halfPfi --------------------------
	.section	.nv.info._Z17convertFp32ToFp16P6__halfPfi,"",@"SHT_CUDA_INFO"
	.sectionflags	@""
	.align	4


	//----- nvinfo : EIATTR_CUDA_API_VERSION
	.align		4
        /*0000*/ 	.byte	0x04, 0x37
        /*0002*/ 	.short	(.L_153 - .L_152)
.L_152:
        /*0004*/ 	.word	0x00000082


	//----- nvinfo : EIATTR_KPARAM_INFO
	.align		4
.L_153:
        /*0008*/ 	.byte	0x04, 0x17
        /*000a*/ 	.short	(.L_155 - .L_154)
.L_154:
        /*000c*/ 	.word	0x00000000
        /*0010*/ 	.short	0x0002
        /*0012*/ 	.short	0x0010
        /*0014*/ 	.byte	0x00, 0xf0, 0x11, 0x00


	//----- nvinfo : EIATTR_KPARAM_INFO
	.align		4
.L_155:
        /*0018*/ 	.byte	0x04, 0x17
        /*001a*/ 	.short	(.L_157 - .L_156)
.L_156:
        /*001c*/ 	.word	0x00000000
        /*0020*/ 	.short	0x0001
        /*0022*/ 	.short	0x0008
        /*0024*/ 	.byte	0x00, 0xf5, 0x21, 0x00


	//----- nvinfo : EIATTR_KPARAM_INFO
	.align		4
.L_157:
        /*0028*/ 	.byte	0x04, 0x17
        /*002a*/ 	.short	(.L_159 - .L_158)
.L_158:
        /*002c*/ 	.word	0x00000000
        /*0030*/ 	.short	0x0000
        /*0032*/ 	.short	0x0000
        /*0034*/ 	.byte	0x00, 0xf5, 0x21, 0x00


	//----- nvinfo : EIATTR_SPARSE_MMA_MASK
	.align		4
.L_159:
        /*0038*/ 	.byte	0x03, 0x50
        /*003a*/ 	.short	0x0000


	//----- nvinfo : EIATTR_MAXREG_COUNT
	.align		4
        /*003c*/ 	.byte	0x03, 0x1b
        /*003e*/ 	.short	0x00ff


	//----- nvinfo : EIATTR_MERCURY_ISA_VERSION
	.align		4
        /*0040*/ 	.byte	0x03, 0x5f
        /*0042*/ 	.short	0x0101


	//----- nvinfo : EIATTR_VRC_CTA_INIT_COUNT
	.align		4
        /*0044*/ 	.byte	0x02, 0x4a
	.zero		1
	.zero		1


	//----- nvinfo : EIATTR_EXIT_INSTR_OFFSETS
	.align		4
        /*0048*/ 	.byte	0x04, 0x1c
        /*004a*/ 	.short	(.L_161 - .L_160)


	//   ....[0]....
.L_160:
        /*004c*/ 	.word	0x00000070


	//   ....[1]....
        /*0050*/ 	.word	0x00000100


	//----- nvinfo : EIATTR_CBANK_PARAM_SIZE
	.align		4
.L_161:
        /*0054*/ 	.byte	0x03, 0x19
        /*0056*/ 	.short	0x0014


	//----- nvinfo : EIATTR_PARAM_CBANK
	.align		4
        /*0058*/ 	.byte	0x04, 0x0a
        /*005a*/ 	.short	(.L_163 - .L_162)
	.align		4
.L_162:
        /*005c*/ 	.word	index@(.nv.constant0._Z17convertFp32ToFp16P6__halfPfi)
        /*0060*/ 	.short	0x0380
        /*0062*/ 	.short	0x0014


	//----- nvinfo : EIATTR_SW_WAR
	.align		4
.L_163:
        /*0064*/ 	.byte	0x04, 0x36
        /*0066*/ 	.short	(.L_165 - .L_164)
.L_164:
        /*0068*/ 	.word	0x00000008
.L_165:


//--------------------- .nv.info._Z11v4p_examplePiS_S_S_iii --------------------------
	.section	.nv.info._Z11v4p_examplePiS_S_S_iii,"",@"SHT_CUDA_INFO"
	.sectionflags	@""
	.align	4


	//----- nvinfo : EIATTR_CUDA_API_VERSION
	.align		4
        /*0000*/ 	.byte	0x04, 0x37
        /*0002*/ 	.short	(.L_167 - .L_166)
.L_166:
        /*0004*/ 	.word	0x00000082


	//----- nvinfo : EIATTR_KPARAM_INFO
	.align		4
.L_167:
        /*0008*/ 	.byte	0x04, 0x17
        /*000a*/ 	.short	(.L_169 - .L_168)
.L_168:
        /*000c*/ 	.word	0x00000000
        /*0010*/ 	.short	0x0006
        /*0012*/ 	.short	0x0028
        /*0014*/ 	.byte	0x00, 0xf0, 0x11, 0x00


	//----- nvinfo : EIATTR_KPARAM_INFO
	.align		4
.L_169:
        /*0018*/ 	.byte	0x04, 0x17
        /*001a*/ 	.short	(.L_171 - .L_170)
.L_170:
        /*001c*/ 	.word	0x00000000
        /*0020*/ 	.short	0x0005
        /*0022*/ 	.short	0x0024
        /*0024*/ 	.byte	0x00, 0xf0, 0x11, 0x00


	//----- nvinfo : EIATTR_KPARAM_INFO
	.align		4
.L_171:
        /*0028*/ 	.byte	0x04, 0x17
        /*002a*/ 	.short	(.L_173 - .L_172)
.L_172:
        /*002c*/ 	.word	0x00000000
        /*0030*/ 	.short	0x0004
        /*0032*/ 	.short	0x0020
        /*0034*/ 	.byte	0x00, 0xf0, 0x11, 0x00


	//----- nvinfo : EIATTR_KPARAM_INFO
	.align		4
.L_173:
        /*0038*/ 	.byte	0x04, 0x17
        /*003a*/ 	.short	(.L_175 - .L_174)
.L_174:
        /*003c*/ 	.word	0x00000000
        /*0040*/ 	.short	0x0003
        /*0042*/ 	.short	0x0018
        /*0044*/ 	.byte	0x00, 0xf5, 0x21, 0x00


	//----- nvinfo : EIATTR_KPARAM_INFO
	.align		4
.L_175:
        /*0048*/ 	.byte	0x04, 0x17
        /*004a*/ 	.short	(.L_177 - .L_176)
.L_176:
        /*004c*/ 	.word	0x00000000
        /*0050*/ 	.short	0x0002
        /*0052*/ 	.short	0x0010
        /*0054*/ 	.byte	0x00, 0xf5, 0x21, 0x00


	//----- nvinfo : EIATTR_KPARAM_INFO
	.align		4
.L_177:
        /*0058*/ 	.byte	0x04, 0x17
        /*005a*/ 	.short	(.L_179 - .L_178)
.L_178:
        /*005c*/ 	.word	0x00000000
        /*0060*/ 	.short	0x0001
        /*0062*/ 	.short	0x0008
        /*0064*/ 	.byte	0x00, 0xf5, 0x21, 0x00


	//----- nvinfo : EIATTR_KPARAM_INFO
	.align		4
.L_179:
        /*0068*/ 	.byte	0x04, 0x17
        /*006a*/ 	.short	(.L_181 - .L_180)
.L_180:
        /*006c*/ 	.word	0x00000000
        /*0070*/ 	.short	0x0000
        /*0072*/ 	.short	0x0000
        /*0074*/ 	.byte	0x00, 0xf5, 0x21, 0x00


	//----- nvinfo : EIATTR_SPARSE_MMA_MASK
	.align		4
.L_181:
        /*0078*/ 	.byte	0x03, 0x50
        /*007a*/ 	.short	0x0000


	//----- nvinfo : EIATTR_MAXREG_COUNT
	.align		4
        /*007c*/ 	.byte	0x03, 0x1b
        /*007e*/ 	.short	0x00ff


	//----- nvinfo : EIATTR_MERCURY_ISA_VERSION
	.align		4
        /*0080*/ 	.byte	0x03, 0x5f
        /*0082*/ 	.short	0x0101


	//----- nvinfo : EIATTR_VRC_CTA_INIT_COUNT
	.align		4
        /*0084*/ 	.byte	0x02, 0x4a
	.zero		1
	.zero		1


	//----- nvinfo : EIATTR_EXIT_INSTR_OFFSETS
	.align		4
        /*0088*/ 	.byte	0x04, 0x1c
        /*008a*/ 	.short	(.L_183 - .L_182)


	//   ....[0]....
.L_182:
        /*008c*/ 	.word	0x000000b0


	//----- nvinfo : EIATTR_CBANK_PARAM_SIZE
	.align		4
.L_183:
        /*0090*/ 	.byte	0x03, 0x19
        /*0092*/ 	.short	0x002c


	//----- nvinfo : EIATTR_PARAM_CBANK
	.align		4
        /*0094*/ 	.byte	0x04, 0x0a
        /*0096*/ 	.short	(.L_185 - .L_184)
	.align		4
.L_184:
        /*0098*/ 	.word	index@(.nv.constant0._Z11v4p_examplePiS_S_S_iii)
        /*009c*/ 	.short	0x0380
        /*009e*/ 	.short	0x002c


	//----- nvinfo : EIATTR_SW_WAR
	.align		4
.L_185:
        /*00a0*/ 	.byte	0x04, 0x36
        /*00a2*/ 	.short	(.L_187 - .L_186)
.L_186:
        /*00a4*/ 	.word	0x00000008
.L_187:


//--------------------- .nv.callgraph             --------------------------
	.section	.nv.callgraph,"",@"SHT_CUDA_CALLGRAPH"
	.align	4
	.sectionentsize	8
	.align		4
        /*0000*/ 	.word	0x00000000
	.align		4
        /*0004*/ 	.word	0xffffffff
	.align		4
        /*0008*/ 	.word	0x00000000
	.align		4
        /*000c*/ 	.word	0xfffffffe
	.align		4
        /*0010*/ 	.word	0x00000000
	.align		4
        /*0014*/ 	.word	0xfffffffd
	.align		4
        /*0018*/ 	.word	0x00000000
	.align		4
        /*001c*/ 	.word	0xfffffffc


//--------------------- .text._Z19convertInt16ToInt32PiS_i --------------------------
	.section	.text._Z19convertInt16ToInt32PiS_i,"ax",@progbits
	.align	128
        .global         _Z19convertInt16ToInt32PiS_i
        .type           _Z19convertInt16ToInt32PiS_i,@function
        .size           _Z19convertInt16ToInt32PiS_i,(.L_x_9 - _Z19convertInt16ToInt32PiS_i)
        .other          _Z19convertInt16ToInt32PiS_i,@"STO_CUDA_ENTRY STV_DEFAULT"
_Z19convertInt16ToInt32PiS_i:
.text._Z19convertInt16ToInt32PiS_i:
[----:B------:R-:W-:Y:S01]  /*0000*/  LDC R1, c[0x0][0x37c] ;  /* 0x0000df00ff017b82 */ /* 0x000fe20000000800 */
[----:B------:R-:W0:Y:S01]  /*0010*/  S2R R7, SR_CTAID.X ;  /* 0x0000000000077919 */ /* 0x000e220000002500 */
[----:B------:R-:W0:Y:S01]  /*0020*/  LDCU UR4, c[0x0][0x360] ;  /* 0x00006c00ff0477ac */ /* 0x000e220008000800 */
[----:B------:R-:W0:Y:S01]  /*0030*/  S2R R0, SR_TID.X ;  /* 0x0000000000007919 */ /* 0x000e220000002100 */
[----:B------:R-:W1:Y:S01]  /*0040*/  LDCU UR5, c[0x0][0x390] ;  /* 0x00007200ff0577ac */ /* 0x000e620008000800 */
[----:B0-----:R-:W-:-:S05]  /*0050*/  IMAD R7, R7, UR4, R0 ;  /* 0x0000000407077c24 */ /* 0x001fca000f8e0200 */
[----:B-1----:R-:W-:-:S13]  /*0060*/  ISETP.GE.AND P0, PT, R7, UR5, PT ;  /* 0x0000000507007c0c */ /* 0x002fda000bf06270 */
[----:B------:R-:W-:Y:S05]  /*0070*/  @P0 EXIT ;  /* 0x000000000000094d */ /* 0x000fea0003800000 */
[----:B------:R-:W0:Y:S01]  /*0080*/  LDC.64 R2, c[0x0][0x388] ;  /* 0x0000e200ff027b82 */ /* 0x000e220000000a00 */
[----:B------:R-:W1:Y:S01]  /*0090*/  LDCU.64 UR4, c[0x0][0x358] ;  /* 0x00006b00ff0477ac */ /* 0x000e620008000a00 */
[----:B------:R-:W-:-:S04]  /*00a0*/  LEA.HI R0, R7, R7, RZ, 0x1 ;  /* 0x0000000707007211 */ /* 0x000fc800078f08ff */
[----:B------:R-:W-:-:S05]  /*00b0*/  SHF.R.S32.HI R5, RZ, 0x1, R0 ;  /* 0x00000001ff057819 */ /* 0x000fca0000011400 */
[----:B0-----:R-:W-:Y:S02]  /*00c0*/  IMAD.WIDE R2, R5, 0x4, R2 ;  /* 0x0000000405027825 */ /* 0x001fe400078e0202 */
[----:B------:R-:W0:Y:S04]  /*00d0*/  LDC.64 R4, c[0x0][0x380] ;  /* 0x0000e000ff047b82 */ /* 0x000e280000000a00 */
[----:B-1----:R-:W2:Y:S01]  /*00e0*/  LDG.E R3, desc[UR4][R2.64] ;  /* 0x0000000402037981 */ /* 0x002ea2000c1e1900 */
[----:B------:R-:W-:Y:S01]  /*00f0*/  LOP3.LUT R0, R0, 0xffffffe, RZ, 0xc0, !PT ;  /* 0x0ffffffe00007812 */ /* 0x000fe200078ec0ff */
[----:B------:R-:W-:-:S04]  /*0100*/  IMAD.MOV.U32 R9, RZ, RZ, 0xffff ;  /* 0x0000ffffff097424 */ /* 0x000fc800078e00ff */
[----:B------:R-:W-:-:S04]  /*0110*/  IMAD.IADD R0, R7, 0x1, -R0 ;  /* 0x0000000107007824 */ /* 0x000fc800078e0a00 */
[----:B------:R-:W-:-:S05]  /*0120*/  IMAD.SHL.U32 R0, R0, 0x10, RZ ;  /* 0x0000001000007824 */ /* 0x000fca00078e00ff */
[----:B------:R-:W-:Y:S01]  /*0130*/  SHF.L.U32 R6, R9, R0, RZ ;  /* 0x0000000009067219 */ /* 0x000fe200000006ff */
[----:B0-----:R-:W-:-:S03]  /*0140*/  IMAD.WIDE R4, R7, 0x4, R4 ;  /* 0x0000000407047825 */ /* 0x001fc600078e0204 */
[----:B--2---:R-:W-:-:S04]  /*0150*/  LOP3.LUT R9, R3, R6, RZ, 0xc0, !PT ;  /* 0x0000000603097212 */ /* 0x004fc800078ec0ff */
[----:B------:R-:W-:-:S05]  /*0160*/  SHF.R.S32.HI R9, RZ, R0, R9 ;  /* 0x00000000ff097219 */ /* 0x000fca0000011409 */
[----:B------:R-:W-:Y:S01]  /*0170*/  STG.E desc[UR4][R4.64], R9 ;  /* 0x0000000904007986 */ /* 0x000fe2000c101904 */
[----:B------:R-:W-:Y:S05]  /*0180*/  EXIT ;  /* 0x000000000000794d */ /* 0x000fea0003800000 */
.L_x_0:
[----:B------:R-:W-:-:S00]  /*0190*/  BRA `(.L_x_0) ;  /* 0xfffffffc00fc7947 */ /* 0x000fc0000383ffff */
[----:B------:R-:W-:-:S00]  /*01a0*/  NOP ;  /* 0x0000000000007918 */ /* 0x000fc00000000000 */
        /* <DEDUP_REMOVED lines=13> */
.L_x_9:


//--------------------- .text._Z18convertInt8ToInt32PiS_i --------------------------
	.section	.text._Z18convertInt8ToInt32PiS_i,"ax",@progbits
	.align	128
        .global         _Z18convertInt8ToInt32PiS_i
        .type           _Z18convertInt8ToInt32PiS_i,@function
        .size           _Z18convertInt8ToInt32PiS_i,(.L_x_10 - _Z18convertInt8ToInt32PiS_i)
        .other          _Z18convertInt8ToInt32PiS_i,@"STO_CUDA_ENTRY STV_DEFAULT"
_Z18convertInt8ToInt32PiS_i:
.text._Z18convertInt8ToInt32PiS_i:
        /* <DEDUP_REMOVED lines=9> */
[----:B------:R-:W-:Y:S01]  /*0090*/  SHF.R.S32.HI R0, RZ, 0x1f, R7 ;  /* 0x0000001fff007819 */ /* 0x000fe20000011407 */
[----:B------:R-:W1:Y:S03]  /*00a0*/  LDCU.64 UR4, c[0x0][0x358] ;  /* 0x00006b00ff0477ac */ /* 0x000e660008000a00 */
        /* <DEDUP_REMOVED lines=15> */
.L_x_1:
        /* <DEDUP_REMOVED lines=14> */
.L_x_10:


//--------------------- .text._Z18convertInt4ToInt32PiS_i --------------------------
	.section	.text._Z18convertInt4ToInt32PiS_i,"ax",@progbits
	.align	128
        .global         _Z18convertInt4ToInt32PiS_i
        .type           _Z18convertInt4ToInt32PiS_i,@function
        .size           _Z18convertInt4ToInt32PiS_i,(.L_x_11 - _Z18convertInt4ToInt32PiS_i)
        .other          _Z18convertInt4ToInt32PiS_i,@"STO_CUDA_ENTRY STV_DEFAULT"
_Z18convertInt4ToInt32PiS_i:
.text._Z18convertInt4ToInt32PiS_i:
        /* <DEDUP_REMOVED lines=26> */
.L_x_2:
        /* <DEDUP_REMOVED lines=14> */
.L_x_11:


//--------------------- .text._Z19convertInt32ToInt16PiS_i --------------------------
	.section	.text._Z19convertInt32ToInt16PiS_i,"ax",@progbits
	.align	128
        .global         _Z19convertInt32ToInt16PiS_i
        .type           _Z19convertInt32ToInt16PiS_i,@function
        .size           _Z19convertInt32ToInt16PiS_i,(.L_x_12 - _Z19convertInt32ToInt16PiS_i)
        .other          _Z19convertInt32ToInt16PiS_i,@"STO_CUDA_ENTRY STV_DEFAULT"
_Z19convertInt32ToInt16PiS_i:
.text._Z19convertInt32ToInt16PiS_i:
[----:B------:R-:W-:Y:S01]  /*0000*/  LDC R1, c[0x0][0x37c] ;  /* 0x0000df00ff017b82 */ /* 0x000fe20000000800 */
[----:B------:R-:W0:Y:S01]  /*0010*/  S2R R7, SR_CTAID.X ;  /* 0x0000000000077919 */ /* 0x000e220000002500 */
[----:B------:R-:W1:Y:S01]  /*0020*/  LDCU UR4, c[0x0][0x390] ;  /* 0x00007200ff0477ac */ /* 0x000e620008000800 */
[----:B------:R-:W0:Y:S01]  /*0030*/  S2R R0, SR_TID.X ;  /* 0x0000000000007919 */ /* 0x000e220000002100 */
[----:B------:R-:W0:Y:S01]  /*0040*/  LDCU UR5, c[0x0][0x360] ;  /* 0x00006c00ff0577ac */ /* 0x000e220008000800 */
[----:B-1----:R-:W-:-:S04]  /*0050*/  ULEA.HI UR4, UR4, UR4, URZ, 0x1 ;  /* 0x0000000404047291 */ /* 0x002fc8000f8f08ff */
[----:B------:R-:W-:Y:S01]  /*0060*/  USHF.R.S32.HI UR4, URZ, 0x1, UR4 ;  /* 0x00000001ff047899 */ /* 0x000fe20008011404 */
[----:B0-----:R-:W-:-:S05]  /*0070*/  IMAD R7, R7, UR5, R0 ;  /* 0x0000000507077c24 */ /* 0x001fca000f8e0200 */
[----:B------:R-:W-:-:S13]  /*0080*/  ISETP.GE.AND P0, PT, R7, UR4, PT ;  /* 0x0000000407007c0c */ /* 0x000fda000bf06270 */
[----:B------:R-:W-:Y:S05]  /*0090*/  @P0 EXIT ;  /* 0x000000000000094d */ /* 0x000fea0003800000 */
[----:B------:R-:W0:Y:S01]  /*00a0*/  LDC.64 R2, c[0x0][0x388] ;  /* 0x0000e200ff027b82 */ /* 0x000e220000000a00 */
[----:B------:R-:W1:Y:S01]  /*00b0*/  LDCU.64 UR4, c[0x0][0x358] ;  /* 0x00006b00ff0477ac */ /* 0x000e620008000a00 */
[----:B------:R-:W-:-:S05]  /*00c0*/  SHF.L.U32 R5, R7, 0x1, RZ ;  /* 0x0000000107057819 */ /* 0x000fca00000006ff */
[----:B0-----:R-:W-:Y:S02]  /*00d0*/  IMAD.WIDE R2, R5, 0x4, R2 ;  /* 0x0000000405027825 */ /* 0x001fe400078e0202 */
[----:B------:R-:W0:Y:S03]  /*00e0*/  LDC.64 R4, c[0x0][0x380] ;  /* 0x0000e000ff047b82 */ /* 0x000e260000000a00 */
[----:B-1----:R-:W2:Y:S04]  /*00f0*/  LDG.E.U16 R0, desc[UR4][R2.64] ;  /* 0x0000000402007981 */ /* 0x002ea8000c1e1500 */
[----:B------:R-:W2:Y:S01]  /*0100*/  LDG.E R9, desc[UR4][R2.64+0x4] ;  /* 0x0000040402097981 */ /* 0x000ea2000c1e1900 */
[----:B0-----:R-:W-:Y:S01]  /*0110*/  IMAD.WIDE R4, R7, 0x4, R4 ;  /* 0x0000000407047825 */ /* 0x001fe200078e0204 */
[----:B--2---:R-:W-:-:S05]  /*0120*/  LEA R9, R9, R0, 0x10 ;  /* 0x0000000009097211 */ /* 0x004fca00078e80ff */
[----:B------:R-:W-:Y:S01]  /*0130*/  STG.E desc[UR4][R4.64], R9 ;  /* 0x0000000904007986 */ /* 0x000fe2000c101904 */
[----:B------:R-:W-:Y:S05]  /*0140*/  EXIT ;  /* 0x000000000000794d */ /* 0x000fea0003800000 */
.L_x_3:
        /* <DEDUP_REMOVED lines=11> */
.L_x_12:


//--------------------- .text._Z18convertInt32ToInt8PiS_i --------------------------
	.section	.text._Z18convertInt32ToInt8PiS_i,"ax",@progbits
	.align	128
        .global         _Z18convertInt32ToInt8PiS_i
        .type           _Z18convertInt32ToInt8PiS_i,@function
        .size           _Z18convertInt32ToInt8PiS_i,(.L_x_13 - _Z18convertInt32ToInt8PiS_i)
        .other          _Z18convertInt32ToInt8PiS_i,@"STO_CUDA_ENTRY STV_DEFAULT"
_Z18convertInt32ToInt8PiS_i:
.text._Z18convertInt32ToInt8PiS_i:
[----:B------:R-:W-:Y:S01]  /*0000*/  LDC R1, c[0x0][0x37c] ;  /* 0x0000df00ff017b82 */ /* 0x000fe20000000800 */
[----:B------:R-:W0:Y:S01]  /*0010*/  S2R R7, SR_CTAID.X ;  /* 0x0000000000077919 */ /* 0x000e220000002500 */
[----:B------:R-:W1:Y:S01]  /*0020*/  LDCU UR5, c[0x0][0x390] ;  /* 0x00007200ff0577ac */ /* 0x000e620008000800 */
[----:B------:R-:W0:Y:S01]  /*0030*/  S2R R0, SR_TID.X ;  /* 0x0000000000007919 */ /* 0x000e220000002100 */
[----:B------:R-:W0:Y:S01]  /*0040*/  LDCU UR6, c[0x0][0x360] ;  /* 0x00006c00ff0677ac */ /* 0x000e220008000800 */
[----:B-1----:R-:W-:-:S04]  /*0050*/  USHF.R.S32.HI UR4, URZ, 0x1f, UR5 ;  /* 0x0000001fff047899 */ /* 0x002fc80008011405 */
[----:B------:R-:W-:-:S04]  /*0060*/  ULEA.HI UR4, UR4, UR5, URZ, 0x2 ;  /* 0x0000000504047291 */ /* 0x000fc8000f8f10ff */
[----:B------:R-:W-:Y:S01]  /*0070*/  USHF.R.S32.HI UR4, URZ, 0x2, UR4 ;  /* 0x00000002ff047899 */ /* 0x000fe20008011404 */
[----:B0-----:R-:W-:-:S05]  /*0080*/  IMAD R7, R7, UR6, R0 ;  /* 0x0000000607077c24 */ /* 0x001fca000f8e0200 */
[----:B------:R-:W-:-:S13]  /*0090*/  ISETP.GE.AND P0, PT, R7, UR4, PT ;  /* 0x0000000407007c0c */ /* 0x000fda000bf06270 */
[----:B------:R-:W-:Y:S05]  /*00a0*/  @P0 EXIT ;  /* 0x000000000000094d */ /* 0x000fea0003800000 */
[----:B------:R-:W0:Y:S01]  /*00b0*/  LDC.64 R2, c[0x0][0x388] ;  /* 0x0000e200ff027b82 */ /* 0x000e220000000a00 */
[----:B------:R-:W1:Y:S01]  /*00c0*/  LDCU.64 UR4, c[0x0][0x358] ;  /* 0x00006b00ff0477ac */ /* 0x000e620008000a00 */
[----:B------:R-:W-:-:S04]  /*00d0*/  IMAD.SHL.U32 R5, R7, 0x4, RZ ;  /* 0x0000000407057824 */ /* 0x000fc800078e00ff */
[----:B0-----:R-:W-:Y:S02]  /*00e0*/  IMAD.WIDE R2, R5, 0x4, R2 ;  /* 0x0000000405027825 */ /* 0x001fe400078e0202 */
[----:B------:R-:W0:Y:S03]  /*00f0*/  LDC.64 R4, c[0x0][0x380] ;  /* 0x0000e000ff047b82 */ /* 0x000e260000000a00 */
[----:B-1----:R-:W2:Y:S04]  /*0100*/  LDG.E R6, desc[UR4][R2.64+0x4] ;  /* 0x0000040402067981 */ /* 0x002ea8000c1e1900 */
[----:B------:R-:W3:Y:S04]  /*0110*/  LDG.E.U8 R0, desc[UR4][R2.64] ;  /* 0x0000000402007981 */ /* 0x000ee8000c1e1100 */
[----:B------:R-:W4:Y:S04]  /*0120*/  LDG.E R8, desc[UR4][R2.64+0x8] ;  /* 0x0000080402087981 */ /* 0x000f28000c1e1900 */
[----:B------:R-:W5:Y:S01]  /*0130*/  LDG.E R11, desc[UR4][R2.64+0xc] ;  /* 0x00000c04020b7981 */ /* 0x000f62000c1e1900 */
[----:B0-----:R-:W-:-:S04]  /*0140*/  IMAD.WIDE R4, R7, 0x4, R4 ;  /* 0x0000000407047825 */ /* 0x001fc800078e0204 */
[----:B--2---:R-:W-:-:S05]  /*0150*/  IMAD.SHL.U32 R9, R6, 0x100, RZ ;  /* 0x0000010006097824 */ /* 0x004fca00078e00ff */
[----:B---3--:R-:W-:Y:S02]  /*0160*/  LOP3.LUT R0, R0, 0xff00, R9, 0xf8, !PT ;  /* 0x0000ff0000007812 */ /* 0x008fe400078ef809 */
[----:B----4-:R-:W-:-:S04]  /*0170*/  SHF.L.U32 R9, R8, 0x10, RZ ;  /* 0x0000001008097819 */ /* 0x010fc800000006ff */
[----:B------:R-:W-:-:S04]  /*0180*/  LOP3.LUT R0, R0, 0xff0000, R9, 0xf8, !PT ;  /* 0x00ff000000007812 */ /* 0x000fc800078ef809 */
[----:B-----5:R-:W-:-:S05]  /*0190*/  LEA R11, R11, R0, 0x18 ;  /* 0x000000000b0b7211 */ /* 0x020fca00078ec0ff */
[----:B------:R-:W-:Y:S01]  /*01a0*/  STG.E desc[UR4][R4.64], R11 ;  /* 0x0000000b04007986 */ /* 0x000fe2000c101904 */
[----:B------:R-:W-:Y:S05]  /*01b0*/  EXIT ;  /* 0x000000000000794d */ /* 0x000fea0003800000 */
.L_x_4:
        /* <DEDUP_REMOVED lines=12> */
.L_x_13:


//--------------------- .text._Z18convertInt32ToInt4PiS_i --------------------------
	.section	.text._Z18convertInt32ToInt4PiS_i,"ax",@progbits
	.align	128
        .global         _Z18convertInt32ToInt4PiS_i
        .type           _Z18convertInt32ToInt4PiS_i,@function
        .size           _Z18convertInt32ToInt4PiS_i,(.L_x_14 - _Z18convertInt32ToInt4PiS_i)
        .other          _Z18convertInt32ToInt4PiS_i,@"STO_CUDA_ENTRY STV_DEFAULT"
_Z18convertInt32ToInt4PiS_i:
.text._Z18convertInt32ToInt4PiS_i:
        /* <DEDUP_REMOVED lines=14> */
[----:B0-----:R-:W-:-:S05]  /*00e0*/  IMAD.WIDE R4, R3, 0x4, R4 ;  /* 0x0000000403047825 */ /* 0x001fca00078e0204 */
[----:B-1----:R-:W2:Y:S04]  /*00f0*/  LDG.E R2, desc[UR4][R4.64+0x4] ;  /* 0x0000040404027981 */ /* 0x002ea8000c1e1900 */
[----:B------:R-:W3:Y:S04]  /*0100*/  LDG.E R0, desc[UR4][R4.64] ;  /* 0x0000000404007981 */ /* 0x000ee8000c1e1900 */
[----:B------:R-:W4:Y:S04]  /*0110*/  LDG.E R6, desc[UR4][R4.64+0x8] ;  /* 0x0000080404067981 */ /* 0x000f28000c1e1900 */
[----:B------:R-:W5:Y:S04]  /*0120*/  LDG.E R8, desc[UR4][R4.64+0xc] ;  /* 0x00000c0404087981 */ /* 0x000f68000c1e1900 */
[----:B------:R-:W5:Y:S04]  /*0130*/  LDG.E R10, desc[UR4][R4.64+0x10] ;  /* 0x00001004040a7981 */ /* 0x000f68000c1e1900 */
[----:B------:R-:W5:Y:S04]  /*0140*/  LDG.E R11, desc[UR4][R4.64+0x14] ;  /* 0x00001404040b7981 */ /* 0x000f68000c1e1900 */
[----:B------:R-:W5:Y:S04]  /*0150*/  LDG.E R12, desc[UR4][R4.64+0x18] ;  /* 0x00001804040c7981 */ /* 0x000f68000c1e1900 */
[----:B------:R0:W5:Y:S01]  /*0160*/  LDG.E R13, desc[UR4][R4.64+0x1c] ;  /* 0x00001c04040d7981 */ /* 0x000162000c1e1900 */
[----:B--2---:R-:W-:-:S05]  /*0170*/  IMAD.SHL.U32 R2, R2, 0x10, RZ ;  /* 0x0000001002027824 */ /* 0x004fca00078e00ff */
[----:B------:R-:W-:Y:S02]  /*0180*/  LOP3.LUT R3, R2, 0xf0, RZ, 0xc0, !PT ;  /* 0x000000f002037812 */ /* 0x000fe400078ec0ff */
[----:B----4-:R-:W-:Y:S02]  /*0190*/  SHF.L.U32 R9, R6, 0x8, RZ ;  /* 0x0000000806097819 */ /* 0x010fe400000006ff */
[----:B---3--:R-:W-:Y:S02]  /*01a0*/  LOP3.LUT R0, R3, 0xf, R0, 0xf8, !PT ;  /* 0x0000000f03007812 */ /* 0x008fe400078ef800 */
[----:B------:R-:W1:Y:S02]  /*01b0*/  LDC.64 R2, c[0x0][0x380] ;  /* 0x0000e000ff027b82 */ /* 0x000e640000000a00 */
[----:B------:R-:W-:Y:S01]  /*01c0*/  LOP3.LUT R0, R0, 0xf00, R9, 0xf8, !PT ;  /* 0x00000f0000007812 */ /* 0x000fe200078ef809 */
[----:B-----5:R-:W-:-:S05]  /*01d0*/  IMAD.SHL.U32 R9, R8, 0x1000, RZ ;  /* 0x0000100008097824 */ /* 0x020fca00078e00ff */
[----:B------:R-:W-:Y:S01]  /*01e0*/  LOP3.LUT R0, R0, 0xf000, R9, 0xf8, !PT ;  /* 0x0000f00000007812 */ /* 0x000fe200078ef809 */
[----:B------:R-:W-:Y:S01]  /*01f0*/  IMAD.U32 R9, R10, 0x10000, RZ ;  /* 0x000100000a097824 */ /* 0x000fe200078e00ff */
[----:B------:R-:W-:Y:S01]  /*0200*/  SHF.L.U32 R11, R11, 0x14, RZ ;  /* 0x000000140b0b7819 */ /* 0x000fe200000006ff */
[----:B0-----:R-:W-:-:S03]  /*0210*/  IMAD.SHL.U32 R5, R12, 0x1000000, RZ ;  /* 0x010000000c057824 */ /* 0x001fc600078e00ff */
[----:B------:R-:W-:-:S04]  /*0220*/  LOP3.LUT R0, R0, 0xf0000, R9, 0xf8, !PT ;  /* 0x000f000000007812 */ /* 0x000fc800078ef809 */
[----:B------:R-:W-:-:S04]  /*0230*/  LOP3.LUT R0, R0, 0xf00000, R11, 0xf8, !PT ;  /* 0x00f0000000007812 */ /* 0x000fc800078ef80b */
[----:B------:R-:W-:Y:S01]  /*0240*/  LOP3.LUT R0, R0, 0xf000000, R5, 0xf8, !PT ;  /* 0x0f00000000007812 */ /* 0x000fe200078ef805 */
[----:B-1----:R-:W-:-:S03]  /*0250*/  IMAD.WIDE R2, R7, 0x4, R2 ;  /* 0x0000000407027825 */ /* 0x002fc600078e0202 */
[----:B------:R-:W-:-:S05]  /*0260*/  LEA R13, R13, R0, 0x1c ;  /* 0x000000000d0d7211 */ /* 0x000fca00078ee0ff */
[----:B------:R-:W-:Y:S01]  /*0270*/  STG.E desc[UR4][R2.64], R13 ;  /* 0x0000000d02007986 */ /* 0x000fe2000c101904 */
[----:B------:R-:W-:Y:S05]  /*0280*/  EXIT ;  /* 0x000000000000794d */ /* 0x000fea0003800000 */
.L_x_5:
        /* <DEDUP_REMOVED lines=15> */
.L_x_14:


//--------------------- .text._Z17convertFp16ToFp32PfP6__halfi --------------------------
	.section	.text._Z17convertFp16ToFp32PfP6__halfi,"ax",@progbits
	.align	128
        .global         _Z17convertFp16ToFp32PfP6__halfi
        .type           _Z17convertFp16ToFp32PfP6__halfi,@function
        .size           _Z17convertFp16ToFp32PfP6__halfi,(.L_x_15 - _Z17convertFp16ToFp32PfP6__halfi)
        .other          _Z17convertFp16ToFp32PfP6__halfi,@"STO_CUDA_ENTRY STV_DEFAULT"
_Z17convertFp16ToFp32PfP6__halfi:
.text._Z17convertFp16ToFp32PfP6__halfi:
        /* <DEDUP_REMOVED lines=9> */
[----:B------:R-:W1:Y:S07]  /*0090*/  LDCU.64 UR4, c[0x0][0x358] ;  /* 0x00006b00ff0477ac */ /* 0x000e6e0008000a00 */
[----:B------:R-:W2:Y:S01]  /*00a0*/  LDC.64 R4, c[0x0][0x380] ;  /* 0x0000e000ff047b82 */ /* 0x000ea20000000a00 */
[----:B0-----:R-:W-:-:S06]  /*00b0*/  IMAD.WIDE R2, R7, 0x2, R2 ;  /* 0x0000000207027825 */ /* 0x001fcc00078e0202 */
[----:B-1----:R-:W3:Y:S01]  /*00c0*/  LDG.E.U16 R2, desc[UR4][R2.64] ;  /* 0x0000000402027981 */ /* 0x002ee2000c1e1500 */
[----:B--2---:R-:W-:-:S04]  /*00d0*/  IMAD.WIDE R4, R7, 0x4, R4 ;  /* 0x0000000407047825 */ /* 0x004fc800078e0204 */
[----:B---3--:R-:W-:-:S05]  /*00e0*/  HADD2.F32 R7, -RZ, R2.H0_H0 ;  /* 0x20000002ff077230 */ /* 0x008fca0000004100 */
[----:B------:R-:W-:Y:S01]  /*00f0*/  STG.E desc[UR4][R4.64], R7 ;  /* 0x0000000704007986 */ /* 0x000fe2000c101904 */
[----:B------:R-:W-:Y:S05]  /*0100*/  EXIT ;  /* 0x000000000000794d */ /* 0x000fea0003800000 */
.L_x_6:
        /* <DEDUP_REMOVED lines=15> */
.L_x_15:


//--------------------- .text._Z17convertFp32ToFp16P6__halfPfi --------------------------
	.section	.text._Z17convertFp32ToFp16P6__halfPfi,"ax",@progbits
	.align	128
        .global         _Z17convertFp32ToFp16P6__halfPfi
        .type           _Z17convertFp32ToFp16P6__halfPfi,@function
        .size           _Z17convertFp32ToFp16P6__halfPfi,(.L_x_16 - _Z17convertFp32ToFp16P6__halfPfi)
        .other          _Z17convertFp32ToFp16P6__halfPfi,@"STO_CUDA_ENTRY STV_DEFAULT"
_Z17convertFp32ToFp16P6__halfPfi:
.text._Z17convertFp32ToFp16P6__halfPfi:
        /* <DEDUP_REMOVED lines=12> */
[----:B-1----:R-:W3:Y:S01]  /*00c0*/  LDG.E R4, desc[UR4][R4.64] ;  /* 0x0000000404047981 */ /* 0x002ee2000c1e1900 */
[----:B--2---:R-:W-:Y:S01]  /*00d0*/  IMAD.WIDE R2, R7, 0x2, R2 ;  /* 0x0000000207027825 */ /* 0x004fe200078e0202 */
[----:B---3--:R-:W-:-:S05]  /*00e0*/  F2FP.F16.F32.PACK_AB R0, RZ, R4 ;  /* 0x00000004ff00723e */ /* 0x008fca00000000ff */
[----:B------:R-:W-:Y:S01]  /*00f0*/  STG.E.U16 desc[UR4][R2.64], R0 ;  /* 0x0000000002007986 */ /* 0x000fe2000c101504 */
[----:B------:R-:W-:Y:S05]  /*0100*/  EXIT ;  /* 0x000000000000794d */ /* 0x000fea0003800000 */
.L_x_7:
        /* <DEDUP_REMOVED lines=15> */
.L_x_16:


//--------------------- .text._Z11v4p_examplePiS_S_S_iii --------------------------
	.section	.text._Z11v4p_examplePiS_S_S_iii,"ax",@progbits
	.align	128
        .global         _Z11v4p_examplePiS_S_S_iii
        .type           _Z11v4p_examplePiS_S_S_iii,@function
        .size           _Z11v4p_examplePiS_S_S_iii,(.L_x_17 - _Z11v4p_examplePiS_S_S_iii)
        .other          _Z11v4p_examplePiS_S_S_iii,@"STO_CUDA_ENTRY STV_DEFAULT"
_Z11v4p_examplePiS_S_S_iii:
.text._Z11v4p_examplePiS_S_S_iii:
[----:B------:R-:W0:Y:S08]  /*0000*/  LDC R1, c[0x0][0x37c] ;  /* 0x0000df00ff017b82 */ /* 0x000e300000000800 */
[----:B------:R-:W0:Y:S01]  /*0010*/  LDC.64 R2, c[0x0][0x398] ;  /* 0x0000e600ff027b82 */ /* 0x000e220000000a00 */
[----:B------:R-:W0:Y:S02]  /*0020*/  LDCU.64 UR4, c[0x0][0x358] ;  /* 0x00006b00ff0477ac */ /* 0x000e240008000a00 */
[----:B0-----:R-:W-:Y:S04]  /*0030*/  STG.E desc[UR4][R2.64], R1 ;  /* 0x0000000102007986 */ /* 0x001fe8000c101904 */
[----:B------:R-:W-:Y:S04]  /*0040*/  STG.E desc[UR4][R2.64+0x4], R1 ;  /* 0x0000040102007986 */ /* 0x000fe8000c101904 */
[----:B------:R-:W-:Y:S04]  /*0050*/  STG.E desc[UR4][R2.64+0x8], R1 ;  /* 0x0000080102007986 */ /* 0x000fe8000c101904 */
[----:B------:R-:W-:Y:S04]  /*0060*/  STG.E desc[UR4][R2.64+0xc], R1 ;  /* 0x00000c0102007986 */ /* 0x000fe8000c101904 */
[----:B------:R-:W-:Y:S04]  /*0070*/  STG.E desc[UR4][R2.64+0x10], R1 ;  /* 0x0000100102007986 */ /* 0x000fe8000c101904 */
[----:B------:R-:W-:Y:S04]  /*0080*/  STG.E desc[UR4][R2.64+0x14], R1 ;  /* 0x0000140102007986 */ /* 0x000fe8000c101904 */
[----:B------:R-:W-:Y:S04]  /*0090*/  STG.E desc[UR4][R2.64+0x18], R1 ;  /* 0x0000180102007986 */ /* 0x000fe8000c101904 */
[----:B------:R-:W-:Y:S01]  /*00a0*/  STG.E desc[UR4][R2.64+0x1c], R1 ;  /* 0x00001c0102007986 */ /* 0x000fe2000c101904 */
[----:B------:R-:W-:Y:S05]  /*00b0*/  EXIT ;  /* 0x000000000000794d */ /* 0x000fea0003800000 */
.L_x_8:
        /* <DEDUP_REMOVED lines=12> */
.L_x_17:


//--------------------- .nv.shared.reserved.0     --------------------------
	.section	.nv.shared.reserved.0,"aw",@nobits
	.weak		__nv_reservedSMEM_offset_0_alias
	.size		__nv_reservedSMEM_offset_0_alias, 0, 64
	.other		__nv_reservedSMEM_offset_0_alias,@"STO_CUDA_RESERVED_SHARED STV_DEFAULT"
__nv_reservedSMEM_offset_0_alias:
	.zero		0
	.zero		64


//--------------------- .nv.constant0._Z19convertInt16ToInt32PiS_i --------------------------
	.section	.nv.constant0._Z19convertInt16ToInt32PiS_i,"a",@progbits
	.sectionflags	@""
	.align	4
.nv.constant0._Z19convertInt16ToInt32PiS_i:
	.zero		916


//--------------------- .nv.constant0._Z18convertInt8ToInt32PiS_i --------------------------
	.section	.nv.constant0._Z18convertInt8ToInt32PiS_i,"a",@progbits
	.sectionflags	@""
	.align	4
.nv.constant0._Z18convertInt8ToInt32PiS_i:
	.zero		916


//--------------------- .nv.constant0._Z18convertInt4ToInt32PiS_i --------------------------
	.section	.nv.constant0._Z18convertInt4ToInt32PiS_i,"a",@progbits
	.sectionflags	@""
	.align	4
.nv.constant0._Z18convertInt4ToInt32PiS_i:
	.zero		916


//--------------------- .nv.constant0._Z19convertInt32ToInt16PiS_i --------------------------
	.section	.nv.constant0._Z19convertInt32ToInt16PiS_i,"a",@progbits
	.sectionflags	@""
	.align	4
.nv.constant0._Z19convertInt32ToInt16PiS_i:
	.zero		916


//--------------------- .nv.constant0._Z18convertInt32ToInt8PiS_i --------------------------
	.section	.nv.constant0._Z18convertInt32ToInt8PiS_i,"a",@progbits
	.sectionflags	@""
	.align	4
.nv.constant0._Z18convertInt32ToInt8PiS_i:
	.zero		916


//--------------------- .nv.constant0._Z18convertInt32ToInt4PiS_i --------------------------
	.section	.nv.constant0._Z18convertInt32ToInt4PiS_i,"a",@progbits
	.sectionflags	@""
	.align	4
.nv.constant0._Z18convertInt32ToInt4PiS_i:
	.zero		916


//--------------------- .nv.constant0._Z17convertFp16ToFp32PfP6__halfi --------------------------
	.section	.nv.constant0._Z17convertFp16ToFp32PfP6__halfi,"a",@progbits
	.sectionflags	@""
	.align	4
.nv.constant0._Z17convertFp16ToFp32PfP6__halfi:
	.zero		916


//--------------------- .nv.constant0._Z17convertFp32ToFp16P6__halfPfi --------------------------
	.section	.nv.constant0._Z17convertFp32ToFp16P6__halfPfi,"a",@progbits
	.sectionflags	@""
	.align	4
.nv.constant0._Z17convertFp32ToFp16P6__halfPfi:
	.zero		916


//--------------------- .nv.constant0._Z11v4p_examplePiS_S_S_iii --------------------------
	.section	.nv.constant0._Z11v4p_examplePiS_S_S_iii,"a",@progbits
	.sectionflags	@""
	.align	4
.nv.constant0._Z11v4p_examplePiS_S_S_iii:
	.zero		940


//--------------------- SYMBOLS --------------------------

	.type		.nv.reservedSmem.offset0,@object
	.size		.nv.reservedSmem.offset0,0x4
